// auto-generated by cutlass_sweep.gemm — config: {"arch": "sm_90", "cluster_m": 8, "cluster_n": 1, "dtype": "e4m3", "dtype_b": "e4m3", "layout": "nt", "stages": 0, "tile_k": 32, "tile_m": 64, "tile_n": 64}
#include "cutlass/cutlass.h"
#include "cutlass/gemm/collective/collective_builder.hpp"
#include "cutlass/gemm/device/gemm_universal_adapter.h"
#include "cutlass/gemm/kernel/gemm_universal.hpp"
#include "cutlass/epilogue/collective/collective_builder.hpp"

using ElemA = cutlass::float_e4m3_t;
using ElemB = cutlass::float_e4m3_t;
using ElemCD = cutlass::float_e4m3_t;
using Acc  = float;
using TileShape    = cute::Shape<cute::_64, cute::_64, cute::_32>;
using ClusterShape = cute::Shape<cute::_8, cute::_1, cute::_1>;

using CollectiveEpilogue = typename cutlass::epilogue::collective::CollectiveBuilder<
    cutlass::arch::Sm90, cutlass::arch::OpClassTensorOp,
    TileShape, ClusterShape,
    cutlass::epilogue::collective::EpilogueTileAuto,
    Acc, Acc,
    ElemCD, cutlass::layout::RowMajor, 128 / cutlass::sizeof_bits<ElemCD>::value,
    ElemCD, cutlass::layout::RowMajor, 128 / cutlass::sizeof_bits<ElemCD>::value,
    cutlass::epilogue::collective::EpilogueScheduleAuto
  >::CollectiveOp;

using CollectiveMainloop = typename cutlass::gemm::collective::CollectiveBuilder<
    cutlass::arch::Sm90, cutlass::arch::OpClassTensorOp,
    ElemA, cutlass::layout::RowMajor, 128 / cutlass::sizeof_bits<ElemA>::value,
    ElemB, cutlass::layout::ColumnMajor, 128 / cutlass::sizeof_bits<ElemB>::value,
    Acc,
    TileShape, ClusterShape,
    cutlass::gemm::collective::StageCountAutoCarveout<static_cast<int>(sizeof(typename CollectiveEpilogue::SharedStorage))>,
    cutlass::gemm::collective::KernelScheduleAuto
  >::CollectiveOp;

using GemmKernel = cutlass::gemm::kernel::GemmUniversal<
    cute::Shape<int,int,int,int>,
    CollectiveMainloop,
    CollectiveEpilogue
>;
using Gemm = cutlass::gemm::device::GemmUniversalAdapter<GemmKernel>;

// Force the device kernel symbol into the cubin without needing a host main.
auto* _anchor = &cutlass::device_kernel<GemmKernel>;


// ===== COMPILED SASS (sm_90a) =====

	.target	sm_90a

	.elftype	@"ET_EXEC"


//--------------------- .note.nv.tkinfo           --------------------------
	.section	.note.nv.tkinfo,"",@"SHT_NOTE"
	.sectionflags	@"SHF_NOTE_NV_TKINFO"
	.tkinfo
        /*0018*/ 	.word	0x00000002
        /*0030*/ 	.string	""
        /*0030*/ 	.string	"ptxas"
        /*0030*/ 	.string	"Cuda compilation tools, release 13.0, V13.0.88"
        /*0030*/ 	.string	"Build cuda_13.0.r13.0/compiler.36424714_0"
        /*0030*/ 	.string	"-arch sm_90a -m 64 "



//--------------------- .note.nv.cuinfo           --------------------------
	.section	.note.nv.cuinfo,"",@"SHT_NOTE"
	.sectionflags	@"SHF_NOTE_NV_CUINFO"
        /*0018*/ 	.short	0x0002
        /*001a*/ 	.short	0x005a
        /*001c*/ 	.short	0x0082
	.zero		2


//--------------------- .nv.info                  --------------------------
	.section	.nv.info,"",@"SHT_CUDA_INFO"
	.align	4


	//----- nvinfo : EIATTR_REGCOUNT
	.align		4
        /*0000*/ 	.byte	0x04, 0x2f
        /*0002*/ 	.short	(.L_12 - .L_11)
	.align		4
.L_11:
        /*0004*/ 	.word	index@(_ZN7cutlass13device_kernelINS_4gemm6kernel13GemmUniversalIN4cute5tupleIJiiiiEEENS1_10collective13CollectiveMmaINS1_37MainloopSm90TmaGmmaWarpSpecializedFP8ILi56ENS5_IJNS4_1CILi8EEENSA_ILi1EEESC_EEENS1_32KernelTmaWarpSpecializedPingpongEEENS5_IJNSA_ILi64EEESG_NSA_ILi32EEEEEENS_12float_e4m3_tENS5_IJlSC_lEEESJ_SK_NS4_8TiledMMAINS4_8MMA_AtomIJNS4_4SM904GMMA30MMA_64x64x32_F32E4M3E4M3_SS_TNILNSO_7ScaleInE1ELSQ_1EEEEEENS4_6LayoutINS5_IJSC_SC_SC_EEENS5_IJNSA_ILi0EEESV_SV_EEEEENS5_IJNS4_10UnderscoreESY_SY_EEEEENS4_13SM90_TMA_LOADENS4_14ComposedLayoutINS4_7SwizzleILi1ELi4ELi3EEENS4_18smem_ptr_flag_bitsILi8EEENST_INS5_IJSB_SH_EEENS5_IJSH_SC_EEEEEEEvNS4_8identityENS4_23SM90_TMA_LOAD_MULTICASTES1A_vS1B_EENS_8epilogue10collective6detail29Sm90TmaWarpSpecializedAdapterINS1F_15DefaultEpilogueISJ_SK_SK_NS1E_6thread17LinearCombinationISJ_Li1EffLNS1J_9ScaleType4KindE0ELNS_15FloatRoundStyleE2ESJ_EENS1_15EpilogueDefaultEEEEEvvEEEEvNT_6ParamsE)
        /*0008*/ 	.word	0x000000a8


	//----- nvinfo : EIATTR_FRAME_SIZE
	.align		4
.L_12:
        /*000c*/ 	.byte	0x04, 0x11
        /*000e*/ 	.short	(.L_14 - .L_13)
	.align		4
.L_13:
        /*0010*/ 	.word	index@(_ZN7cutlass13device_kernelINS_4gemm6kernel13GemmUniversalIN4cute5tupleIJiiiiEEENS1_10collective13CollectiveMmaINS1_37MainloopSm90TmaGmmaWarpSpecializedFP8ILi56ENS5_IJNS4_1CILi8EEENSA_ILi1EEESC_EEENS1_32KernelTmaWarpSpecializedPingpongEEENS5_IJNSA_ILi64EEESG_NSA_ILi32EEEEEENS_12float_e4m3_tENS5_IJlSC_lEEESJ_SK_NS4_8TiledMMAINS4_8MMA_AtomIJNS4_4SM904GMMA30MMA_64x64x32_F32E4M3E4M3_SS_TNILNSO_7ScaleInE1ELSQ_1EEEEEENS4_6LayoutINS5_IJSC_SC_SC_EEENS5_IJNSA_ILi0EEESV_SV_EEEEENS5_IJNS4_10UnderscoreESY_SY_EEEEENS4_13SM90_TMA_LOADENS4_14ComposedLayoutINS4_7SwizzleILi1ELi4ELi3EEENS4_18smem_ptr_flag_bitsILi8EEENST_INS5_IJSB_SH_EEENS5_IJSH_SC_EEEEEEEvNS4_8identityENS4_23SM90_TMA_LOAD_MULTICASTES1A_vS1B_EENS_8epilogue10collective6detail29Sm90TmaWarpSpecializedAdapterINS1F_15DefaultEpilogueISJ_SK_SK_NS1E_6thread17LinearCombinationISJ_Li1EffLNS1J_9ScaleType4KindE0ELNS_15FloatRoundStyleE2ESJ_EENS1_15EpilogueDefaultEEEEEvvEEEEvNT_6ParamsE)
        /*0014*/ 	.word	0x00000000


	//----- nvinfo : EIATTR_MIN_STACK_SIZE
	.align		4
.L_14:
        /*0018*/ 	.byte	0x04, 0x12
        /*001a*/ 	.short	(.L_16 - .L_15)
	.align		4
.L_15:
        /*001c*/ 	.word	index@(_ZN7cutlass13device_kernelINS_4gemm6kernel13GemmUniversalIN4cute5tupleIJiiiiEEENS1_10collective13CollectiveMmaINS1_37MainloopSm90TmaGmmaWarpSpecializedFP8ILi56ENS5_IJNS4_1CILi8EEENSA_ILi1EEESC_EEENS1_32KernelTmaWarpSpecializedPingpongEEENS5_IJNSA_ILi64EEESG_NSA_ILi32EEEEEENS_12float_e4m3_tENS5_IJlSC_lEEESJ_SK_NS4_8TiledMMAINS4_8MMA_AtomIJNS4_4SM904GMMA30MMA_64x64x32_F32E4M3E4M3_SS_TNILNSO_7ScaleInE1ELSQ_1EEEEEENS4_6LayoutINS5_IJSC_SC_SC_EEENS5_IJNSA_ILi0EEESV_SV_EEEEENS5_IJNS4_10UnderscoreESY_SY_EEEEENS4_13SM90_TMA_LOADENS4_14ComposedLayoutINS4_7SwizzleILi1ELi4ELi3EEENS4_18smem_ptr_flag_bitsILi8EEENST_INS5_IJSB_SH_EEENS5_IJSH_SC_EEEEEEEvNS4_8identityENS4_23SM90_TMA_LOAD_MULTICASTES1A_vS1B_EENS_8epilogue10collective6detail29Sm90TmaWarpSpecializedAdapterINS1F_15DefaultEpilogueISJ_SK_SK_NS1E_6thread17LinearCombinationISJ_Li1EffLNS1J_9ScaleType4KindE0ELNS_15FloatRoundStyleE2ESJ_EENS1_15EpilogueDefaultEEEEEvvEEEEvNT_6ParamsE)
        /*0020*/ 	.word	0x00000000
.L_16:


//--------------------- .nv.compat                --------------------------
	.section	.nv.compat,"",@"SHT_CUDA_COMPAT_INFO"
	.align	4
        /*0000*/ 	.byte	0x02, 0x09, 0x01, 0x00, 0x02, 0x02, 0x04, 0x00, 0x02, 0x05, 0x05, 0x00, 0x03, 0x07, 0x01, 0x01
        /*0010*/ 	.byte	0x02, 0x03, 0x01, 0x00, 0x02, 0x06, 0x01, 0x00, 0x04, 0x0b, 0x08, 0x00, 0x00, 0x00, 0x00, 0x00
        /*0020*/ 	.byte	0x00, 0x00, 0x00, 0x00


//--------------------- .nv.info._ZN7cutlass13device_kernelINS_4gemm6kernel13GemmUniversalIN4cute5tupleIJiiiiEEENS1_10collective13CollectiveMmaINS1_37MainloopSm90TmaGmmaWarpSpecializedFP8ILi56ENS5_IJNS4_1CILi8EEENSA_ILi1EEESC_EEENS1_32KernelTmaWarpSpecializedPingpongEEENS5_IJNSA_ILi64EEESG_NSA_ILi32EEEEEENS_12float_e4m3_tENS5_IJlSC_lEEESJ_SK_NS4_8TiledMMAINS4_8MMA_AtomIJNS4_4SM904GMMA30MMA_64x64x32_F32E4M3E4M3_SS_TNILNSO_7ScaleInE1ELSQ_1EEEEEENS4_6LayoutINS5_IJSC_SC_SC_EEENS5_IJNSA_ILi0EEESV_SV_EEEEENS5_IJNS4_10UnderscoreESY_SY_EEEEENS4_13SM90_TMA_LOADENS4_14ComposedLayoutINS4_7SwizzleILi1ELi4ELi3EEENS4_18smem_ptr_flag_bitsILi8EEENST_INS5_IJSB_SH_EEENS5_IJSH_SC_EEEEEEEvNS4_8identityENS4_23SM90_TMA_LOAD_MULTICASTES1A_vS1B_EENS_8epilogue10collective6detail29Sm90TmaWarpSpecializedAdapterINS1F_15DefaultEpilogueISJ_SK_SK_NS1E_6thread17LinearCombinationISJ_Li1EffLNS1J_9ScaleType4KindE0ELNS_15FloatRoundStyleE2ESJ_EENS1_15EpilogueDefaultEEEEEvvEEEEvNT_6ParamsE --------------------------
	.section	.nv.info._ZN7cutlass13device_kernelINS_4gemm6kernel13GemmUniversalIN4cute5tupleIJiiiiEEENS1_10collective13CollectiveMmaINS1_37MainloopSm90TmaGmmaWarpSpecializedFP8ILi56ENS5_IJNS4_1CILi8EEENSA_ILi1EEESC_EEENS1_32KernelTmaWarpSpecializedPingpongEEENS5_IJNSA_ILi64EEESG_NSA_ILi32EEEEEENS_12float_e4m3_tENS5_IJlSC_lEEESJ_SK_NS4_8TiledMMAINS4_8MMA_AtomIJNS4_4SM904GMMA30MMA_64x64x32_F32E4M3E4M3_SS_TNILNSO_7ScaleInE1ELSQ_1EEEEEENS4_6LayoutINS5_IJSC_SC_SC_EEENS5_IJNSA_ILi0EEESV_SV_EEEEENS5_IJNS4_10UnderscoreESY_SY_EEEEENS4_13SM90_TMA_LOADENS4_14ComposedLayoutINS4_7SwizzleILi1ELi4ELi3EEENS4_18smem_ptr_flag_bitsILi8EEENST_INS5_IJSB_SH_EEENS5_IJSH_SC_EEEEEEEvNS4_8identityENS4_23SM90_TMA_LOAD_MULTICASTES1A_vS1B_EENS_8epilogue10collective6detail29Sm90TmaWarpSpecializedAdapterINS1F_15DefaultEpilogueISJ_SK_SK_NS1E_6thread17LinearCombinationISJ_Li1EffLNS1J_9ScaleType4KindE0ELNS_15FloatRoundStyleE2ESJ_EENS1_15EpilogueDefaultEEEEEvvEEEEvNT_6ParamsE,"",@"SHT_CUDA_INFO"
	.sectionflags	@""
	.align	4


	//----- nvinfo : EIATTR_CUDA_API_VERSION
	.align		4
        /*0000*/ 	.byte	0x04, 0x37
        /*0002*/ 	.short	(.L_18 - .L_17)
.L_17:
        /*0004*/ 	.word	0x00000082


	//----- nvinfo : EIATTR_KPARAM_INFO
	.align		4
.L_18:
        /*0008*/ 	.byte	0x04, 0x17
        /*000a*/ 	.short	(.L_20 - .L_19)
.L_19:
        /*000c*/ 	.word	0x00000000
        /*0010*/ 	.short	0x0000
        /*0012*/ 	.short	0x0070
        /*0014*/ 	.byte	0x00, 0xf0, 0x01, 0x10


	//----- nvinfo : EIATTR_SPARSE_MMA_MASK
	.align		4
.L_20:
        /*0018*/ 	.byte	0x03, 0x50
        /*001a*/ 	.short	0x0000


	//----- nvinfo : EIATTR_MAXREG_COUNT
	.align		4
        /*001c*/ 	.byte	0x03, 0x1b
        /*001e*/ 	.short	0x00a8


	//----- nvinfo : EIATTR_NUM_BARRIERS
	.align		4
        /*0020*/ 	.byte	0x02, 0x4c
        /*0022*/ 	.byte	0x01
	.zero		1


	//----- nvinfo : EIATTR_MERCURY_ISA_VERSION
	.align		4
        /*0024*/ 	.byte	0x03, 0x5f
        /*0026*/ 	.short	0x0101


	//----- nvinfo : EIATTR_INT_WARP_WIDE_INSTR_OFFSETS
	.align		4
        /*0028*/ 	.byte	0x04, 0x31
        /*002a*/ 	.short	(.L_22 - .L_21)


	//   ....[0]....
.L_21:
        /*002c*/ 	.word	0x00000c00


	//   ....[1]....
        /*0030*/ 	.word	0x00000c30


	//   ....[2]....
        /*0034*/ 	.word	0x00000cc0


	//   ....[3]....
        /*0038*/ 	.word	0x00000d80


	//   ....[4]....
        /*003c*/ 	.word	0x00000da0


	//   ....[5]....
        /*0040*/ 	.word	0x00000db0


	//   ....[6]....
        /*0044*/ 	.word	0x00000e40


	//   ....[7]....
        /*0048*/ 	.word	0x00000e90


	//   ....[8]....
        /*004c*/ 	.word	0x00002d80


	//----- nvinfo : EIATTR_COOP_GROUP_MASK_REGIDS
	.align		4
.L_22:
        /*0050*/ 	.byte	0x04, 0x29
        /*0052*/ 	.short	(.L_24 - .L_23)


	//   ....[0]....
.L_23:
        /*0054*/ 	.word	0xffffffff


	//   ....[1]....
        /*0058*/ 	.word	0xffffffff


	//   ....[2]....
        /*005c*/ 	.word	0xffffffff


	//   ....[3]....
        /*0060*/ 	.word	0xffffffff


	//   ....[4]....
        /*0064*/ 	.word	0xffffffff


	//   ....[5]....
        /*0068*/ 	.word	0xffffffff


	//   ....[6]....
        /*006c*/ 	.word	0xffffffff


	//----- nvinfo : EIATTR_COOP_GROUP_INSTR_OFFSETS
	.align		4
.L_24:
        /*0070*/ 	.byte	0x04, 0x28
        /*0072*/ 	.short	(.L_26 - .L_25)


	//   ....[0]....
.L_25:
        /*0074*/ 	.word	0x00000060


	//   ....[1]....
        /*0078*/ 	.word	0x00000070


	//   ....[2]....
        /*007c*/ 	.word	0x00000130


	//   ....[3]....
        /*0080*/ 	.word	0x000009b0


	//   ....[4]....
        /*0084*/ 	.word	0x000009f0


	//   ....[5]....
        /*0088*/ 	.word	0x00000c60


	//   ....[6]....
        /*008c*/ 	.word	0x00001000


	//----- nvinfo : EIATTR_REG_RECONFIG
	.align		4
.L_26:
        /*0090*/ 	.byte	0x01, 0x54
	.zero		2


	//----- nvinfo : EIATTR_MBARRIER_INSTR_OFFSETS
	.align		4
        /*0094*/ 	.byte	0x04, 0x39
        /*0096*/ 	.short	(.L_28 - .L_27)


	//   ....[0]....
.L_27:
        /*0098*/ 	.word	0x00000280
        /*009c*/ 	.word	0x000000ff
        /*00a0*/ 	.word	0x00000000
        /*00a4*/ 	.short	0x0100
        /*00a6*/ 	.byte	0x08
	.zero		1


	//   ....[1]....
        /*00a8*/ 	.word	0x00000290
        /*00ac*/ 	.word	0x000000ff
        /*00b0*/ 	.word	0x000001c0
        /*00b4*/ 	.short	0x0100
        /*00b6*/ 	.byte	0x08
	.zero		1


	//   ....[2]....
        /*00b8*/ 	.word	0x000002a0
        /*00bc*/ 	.word	0x000000ff
        /*00c0*/ 	.word	0x00000008
        /*00c4*/ 	.short	0x0100
        /*00c6*/ 	.byte	0x08
	.zero		1


	//   ....[3]....
        /*00c8*/ 	.word	0x000002b0
        /*00cc*/ 	.word	0x000000ff
        /*00d0*/ 	.word	0x000001c8
        /*00d4*/ 	.short	0x0100
        /*00d6*/ 	.byte	0x08
	.zero		1


	//   ....[4]....
        /*00d8*/ 	.word	0x000002c0
        /*00dc*/ 	.word	0x000000ff
        /*00e0*/ 	.word	0x00000010
        /*00e4*/ 	.short	0x0100
        /*00e6*/ 	.byte	0x08
	.zero		1


	//   ....[5]....
        /*00e8*/ 	.word	0x000002d0
        /*00ec*/ 	.word	0x000000ff
        /*00f0*/ 	.word	0x000001d0
        /*00f4*/ 	.short	0x0100
        /*00f6*/ 	.byte	0x08
	.zero		1


	//   ....[6]....
        /*00f8*/ 	.word	0x000002e0
        /*00fc*/ 	.word	0x000000ff
        /*0100*/ 	.word	0x00000018
        /*0104*/ 	.short	0x0100
        /*0106*/ 	.byte	0x08
	.zero		1


	//   ....[7]....
        /*0108*/ 	.word	0x000002f0
        /*010c*/ 	.word	0x000000ff
        /*0110*/ 	.word	0x000001d8
        /*0114*/ 	.short	0x0100
        /*0116*/ 	.byte	0x08
	.zero		1


	//   ....[8]....
        /*0118*/ 	.word	0x00000300
        /*011c*/ 	.word	0x000000ff
        /*0120*/ 	.word	0x00000020
        /*0124*/ 	.short	0x0100
        /*0126*/ 	.byte	0x08
	.zero		1


	//   ....[9]....
        /*0128*/ 	.word	0x00000310
        /*012c*/ 	.word	0x000000ff
        /*0130*/ 	.word	0x000001e0
        /*0134*/ 	.short	0x0100
        /*0136*/ 	.byte	0x08
	.zero		1


	//   ....[10]....
        /*0138*/ 	.word	0x00000320
        /*013c*/ 	.word	0x000000ff
        /*0140*/ 	.word	0x00000028
        /*0144*/ 	.short	0x0100
        /*0146*/ 	.byte	0x08
	.zero		1


	//   ....[11]....
        /*0148*/ 	.word	0x00000330
        /*014c*/ 	.word	0x000000ff
        /*0150*/ 	.word	0x000001e8
        /*0154*/ 	.short	0x0100
        /*0156*/ 	.byte	0x08
	.zero		1


	//   ....[12]....
        /*0158*/ 	.word	0x00000340
        /*015c*/ 	.word	0x000000ff
        /*0160*/ 	.word	0x00000030
        /*0164*/ 	.short	0x0100
        /*0166*/ 	.byte	0x08
	.zero		1


	//   ....[13]....
        /*0168*/ 	.word	0x00000350
        /*016c*/ 	.word	0x000000ff
        /*0170*/ 	.word	0x000001f0
        /*0174*/ 	.short	0x0100
        /*0176*/ 	.byte	0x08
	.zero		1


	//   ....[14]....
        /*0178*/ 	.word	0x00000360
        /*017c*/ 	.word	0x000000ff
        /*0180*/ 	.word	0x00000038
        /*0184*/ 	.short	0x0100
        /*0186*/ 	.byte	0x08
	.zero		1


	//   ....[15]....
        /*0188*/ 	.word	0x00000370
        /*018c*/ 	.word	0x000000ff
        /*0190*/ 	.word	0x000001f8
        /*0194*/ 	.short	0x0100
        /*0196*/ 	.byte	0x08
	.zero		1


	//   ....[16]....
        /*0198*/ 	.word	0x00000380
        /*019c*/ 	.word	0x000000ff
        /*01a0*/ 	.word	0x00000040
        /*01a4*/ 	.short	0x0100
        /*01a6*/ 	.byte	0x08
	.zero		1


	//   ....[17]....
        /*01a8*/ 	.word	0x00000390
        /*01ac*/ 	.word	0x000000ff
        /*01b0*/ 	.word	0x00000200
        /*01b4*/ 	.short	0x0100
        /*01b6*/ 	.byte	0x08
	.zero		1


	//   ....[18]....
        /*01b8*/ 	.word	0x000003a0
        /*01bc*/ 	.word	0x000000ff
        /*01c0*/ 	.word	0x00000048
        /*01c4*/ 	.short	0x0100
        /*01c6*/ 	.byte	0x08
	.zero		1


	//   ....[19]....
        /*01c8*/ 	.word	0x000003b0
        /*01cc*/ 	.word	0x000000ff
        /*01d0*/ 	.word	0x00000208
        /*01d4*/ 	.short	0x0100
        /*01d6*/ 	.byte	0x08
	.zero		1


	//   ....[20]....
        /*01d8*/ 	.word	0x000003c0
        /*01dc*/ 	.word	0x000000ff
        /*01e0*/ 	.word	0x00000050
        /*01e4*/ 	.short	0x0100
        /*01e6*/ 	.byte	0x08
	.zero		1


	//   ....[21]....
        /*01e8*/ 	.word	0x000003d0
        /*01ec*/ 	.word	0x000000ff
        /*01f0*/ 	.word	0x00000210
        /*01f4*/ 	.short	0x0100
        /*01f6*/ 	.byte	0x08
	.zero		1


	//   ....[22]....
        /*01f8*/ 	.word	0x000003e0
        /*01fc*/ 	.word	0x000000ff
        /*0200*/ 	.word	0x00000058
        /*0204*/ 	.short	0x0100
        /*0206*/ 	.byte	0x08
	.zero		1


	//   ....[23]....
        /*0208*/ 	.word	0x000003f0
        /*020c*/ 	.word	0x000000ff
        /*0210*/ 	.word	0x00000218
        /*0214*/ 	.short	0x0100
        /*0216*/ 	.byte	0x08
	.zero		1


	//   ....[24]....
        /*0218*/ 	.word	0x00000400
        /*021c*/ 	.word	0x000000ff
        /*0220*/ 	.word	0x00000060
        /*0224*/ 	.short	0x0100
        /*0226*/ 	.byte	0x08
	.zero		1


	//   ....[25]....
        /*0228*/ 	.word	0x00000410
        /*022c*/ 	.word	0x000000ff
        /*0230*/ 	.word	0x00000220
        /*0234*/ 	.short	0x0100
        /*0236*/ 	.byte	0x08
	.zero		1


	//   ....[26]....
        /*0238*/ 	.word	0x00000420
        /*023c*/ 	.word	0x000000ff
        /*0240*/ 	.word	0x00000068
        /*0244*/ 	.short	0x0100
        /*0246*/ 	.byte	0x08
	.zero		1


	//   ....[27]....
        /*0248*/ 	.word	0x00000430
        /*024c*/ 	.word	0x000000ff
        /*0250*/ 	.word	0x00000228
        /*0254*/ 	.short	0x0100
        /*0256*/ 	.byte	0x08
	.zero		1


	//   ....[28]....
        /*0258*/ 	.word	0x00000440
        /*025c*/ 	.word	0x000000ff
        /*0260*/ 	.word	0x00000070
        /*0264*/ 	.short	0x0100
        /*0266*/ 	.byte	0x08
	.zero		1


	//   ....[29]....
        /*0268*/ 	.word	0x00000450
        /*026c*/ 	.word	0x000000ff
        /*0270*/ 	.word	0x00000230
        /*0274*/ 	.short	0x0100
        /*0276*/ 	.byte	0x08
	.zero		1


	//   ....[30]....
        /*0278*/ 	.word	0x00000460
        /*027c*/ 	.word	0x000000ff
        /*0280*/ 	.word	0x00000078
        /*0284*/ 	.short	0x0100
        /*0286*/ 	.byte	0x08
	.zero		1


	//   ....[31]....
        /*0288*/ 	.word	0x00000470
        /*028c*/ 	.word	0x000000ff
        /*0290*/ 	.word	0x00000238
        /*0294*/ 	.short	0x0100
        /*0296*/ 	.byte	0x08
	.zero		1


	//   ....[32]....
        /*0298*/ 	.word	0x00000480
        /*029c*/ 	.word	0x000000ff
        /*02a0*/ 	.word	0x00000080
        /*02a4*/ 	.short	0x0100
        /*02a6*/ 	.byte	0x08
	.zero		1


	//   ....[33]....
        /*02a8*/ 	.word	0x00000490
        /*02ac*/ 	.word	0x000000ff
        /*02b0*/ 	.word	0x00000240
        /*02b4*/ 	.short	0x0100
        /*02b6*/ 	.byte	0x08
	.zero		1


	//   ....[34]....
        /*02b8*/ 	.word	0x000004a0
        /*02bc*/ 	.word	0x000000ff
        /*02c0*/ 	.word	0x00000088
        /*02c4*/ 	.short	0x0100
        /*02c6*/ 	.byte	0x08
	.zero		1


	//   ....[35]....
        /*02c8*/ 	.word	0x000004b0
        /*02cc*/ 	.word	0x000000ff
        /*02d0*/ 	.word	0x00000248
        /*02d4*/ 	.short	0x0100
        /*02d6*/ 	.byte	0x08
	.zero		1


	//   ....[36]....
        /*02d8*/ 	.word	0x000004c0
        /*02dc*/ 	.word	0x000000ff
        /*02e0*/ 	.word	0x00000090
        /*02e4*/ 	.short	0x0100
        /*02e6*/ 	.byte	0x08
	.zero		1


	//   ....[37]....
        /*02e8*/ 	.word	0x000004d0
        /*02ec*/ 	.word	0x000000ff
        /*02f0*/ 	.word	0x00000250
        /*02f4*/ 	.short	0x0100
        /*02f6*/ 	.byte	0x08
	.zero		1


	//   ....[38]....
        /*02f8*/ 	.word	0x000004e0
        /*02fc*/ 	.word	0x000000ff
        /*0300*/ 	.word	0x00000098
        /*0304*/ 	.short	0x0100
        /*0306*/ 	.byte	0x08
	.zero		1


	//   ....[39]....
        /*0308*/ 	.word	0x000004f0
        /*030c*/ 	.word	0x000000ff
        /*0310*/ 	.word	0x00000258
        /*0314*/ 	.short	0x0100
        /*0316*/ 	.byte	0x08
	.zero		1


	//   ....[40]....
        /*0318*/ 	.word	0x00000500
        /*031c*/ 	.word	0x000000ff
        /*0320*/ 	.word	0x000000a0
        /*0324*/ 	.short	0x0100
        /*0326*/ 	.byte	0x08
	.zero		1


	//   ....[41]....
        /*0328*/ 	.word	0x00000510
        /*032c*/ 	.word	0x000000ff
        /*0330*/ 	.word	0x00000260
        /*0334*/ 	.short	0x0100
        /*0336*/ 	.byte	0x08
	.zero		1


	//   ....[42]....
        /*0338*/ 	.word	0x00000520
        /*033c*/ 	.word	0x000000ff
        /*0340*/ 	.word	0x000000a8
        /*0344*/ 	.short	0x0100
        /*0346*/ 	.byte	0x08
	.zero		1


	//   ....[43]....
        /*0348*/ 	.word	0x00000530
        /*034c*/ 	.word	0x000000ff
        /*0350*/ 	.word	0x00000268
        /*0354*/ 	.short	0x0100
        /*0356*/ 	.byte	0x08
	.zero		1


	//   ....[44]....
        /*0358*/ 	.word	0x00000540
        /*035c*/ 	.word	0x000000ff
        /*0360*/ 	.word	0x000000b0
        /*0364*/ 	.short	0x0100
        /*0366*/ 	.byte	0x08
	.zero		1


	//   ....[45]....
        /*0368*/ 	.word	0x00000550
        /*036c*/ 	.word	0x000000ff
        /*0370*/ 	.word	0x00000270
        /*0374*/ 	.short	0x0100
        /*0376*/ 	.byte	0x08
	.zero		1


	//   ....[46]....
        /*0378*/ 	.word	0x00000560
        /*037c*/ 	.word	0x000000ff
        /*0380*/ 	.word	0x000000b8
        /*0384*/ 	.short	0x0100
        /*0386*/ 	.byte	0x08
	.zero		1


	//   ....[47]....
        /*0388*/ 	.word	0x00000570
        /*038c*/ 	.word	0x000000ff
        /*0390*/ 	.word	0x00000278
        /*0394*/ 	.short	0x0100
        /*0396*/ 	.byte	0x08
	.zero		1


	//   ....[48]....
        /*0398*/ 	.word	0x00000580
        /*039c*/ 	.word	0x000000ff
        /*03a0*/ 	.word	0x000000c0
        /*03a4*/ 	.short	0x0100
        /*03a6*/ 	.byte	0x08
	.zero		1


	//   ....[49]....
        /*03a8*/ 	.word	0x00000590
        /*03ac*/ 	.word	0x000000ff
        /*03b0*/ 	.word	0x00000280
        /*03b4*/ 	.short	0x0100
        /*03b6*/ 	.byte	0x08
	.zero		1


	//   ....[50]....
        /*03b8*/ 	.word	0x000005a0
        /*03bc*/ 	.word	0x000000ff
        /*03c0*/ 	.word	0x000000c8
        /*03c4*/ 	.short	0x0100
        /*03c6*/ 	.byte	0x08
	.zero		1


	//   ....[51]....
        /*03c8*/ 	.word	0x000005b0
        /*03cc*/ 	.word	0x000000ff
        /*03d0*/ 	.word	0x00000288
        /*03d4*/ 	.short	0x0100
        /*03d6*/ 	.byte	0x08
	.zero		1


	//   ....[52]....
        /*03d8*/ 	.word	0x000005c0
        /*03dc*/ 	.word	0x000000ff
        /*03e0*/ 	.word	0x000000d0
        /*03e4*/ 	.short	0x0100
        /*03e6*/ 	.byte	0x08
	.zero		1


	//   ....[53]....
        /*03e8*/ 	.word	0x000005d0
        /*03ec*/ 	.word	0x000000ff
        /*03f0*/ 	.word	0x00000290
        /*03f4*/ 	.short	0x0100
        /*03f6*/ 	.byte	0x08
	.zero		1


	//   ....[54]....
        /*03f8*/ 	.word	0x000005e0
        /*03fc*/ 	.word	0x000000ff
        /*0400*/ 	.word	0x000000d8
        /*0404*/ 	.short	0x0100
        /*0406*/ 	.byte	0x08
	.zero		1


	//   ....[55]....
        /*0408*/ 	.word	0x000005f0
        /*040c*/ 	.word	0x000000ff
        /*0410*/ 	.word	0x00000298
        /*0414*/ 	.short	0x0100
        /*0416*/ 	.byte	0x08
	.zero		1


	//   ....[56]....
        /*0418*/ 	.word	0x00000600
        /*041c*/ 	.word	0x000000ff
        /*0420*/ 	.word	0x000000e0
        /*0424*/ 	.short	0x0100
        /*0426*/ 	.byte	0x08
	.zero		1


	//   ....[57]....
        /*0428*/ 	.word	0x00000610
        /*042c*/ 	.word	0x000000ff
        /*0430*/ 	.word	0x000002a0
        /*0434*/ 	.short	0x0100
        /*0436*/ 	.byte	0x08
	.zero		1


	//   ....[58]....
        /*0438*/ 	.word	0x00000620
        /*043c*/ 	.word	0x000000ff
        /*0440*/ 	.word	0x000000e8
        /*0444*/ 	.short	0x0100
        /*0446*/ 	.byte	0x08
	.zero		1


	//   ....[59]....
        /*0448*/ 	.word	0x00000630
        /*044c*/ 	.word	0x000000ff
        /*0450*/ 	.word	0x000002a8
        /*0454*/ 	.short	0x0100
        /*0456*/ 	.byte	0x08
	.zero		1


	//   ....[60]....
        /*0458*/ 	.word	0x00000640
        /*045c*/ 	.word	0x000000ff
        /*0460*/ 	.word	0x000000f0
        /*0464*/ 	.short	0x0100
        /*0466*/ 	.byte	0x08
	.zero		1


	//   ....[61]....
        /*0468*/ 	.word	0x00000650
        /*046c*/ 	.word	0x000000ff
        /*0470*/ 	.word	0x000002b0
        /*0474*/ 	.short	0x0100
        /*0476*/ 	.byte	0x08
	.zero		1


	//   ....[62]....
        /*0478*/ 	.word	0x00000660
        /*047c*/ 	.word	0x000000ff
        /*0480*/ 	.word	0x000000f8
        /*0484*/ 	.short	0x0100
        /*0486*/ 	.byte	0x08
	.zero		1


	//   ....[63]....
        /*0488*/ 	.word	0x00000670
        /*048c*/ 	.word	0x000000ff
        /*0490*/ 	.word	0x000002b8
        /*0494*/ 	.short	0x0100
        /*0496*/ 	.byte	0x08
	.zero		1


	//   ....[64]....
        /*0498*/ 	.word	0x00000680
        /*049c*/ 	.word	0x000000ff
        /*04a0*/ 	.word	0x00000100
        /*04a4*/ 	.short	0x0100
        /*04a6*/ 	.byte	0x08
	.zero		1


	//   ....[65]....
        /*04a8*/ 	.word	0x00000690
        /*04ac*/ 	.word	0x000000ff
        /*04b0*/ 	.word	0x000002c0
        /*04b4*/ 	.short	0x0100
        /*04b6*/ 	.byte	0x08
	.zero		1


	//   ....[66]....
        /*04b8*/ 	.word	0x000006a0
        /*04bc*/ 	.word	0x000000ff
        /*04c0*/ 	.word	0x00000108
        /*04c4*/ 	.short	0x0100
        /*04c6*/ 	.byte	0x08
	.zero		1


	//   ....[67]....
        /*04c8*/ 	.word	0x000006b0
        /*04cc*/ 	.word	0x000000ff
        /*04d0*/ 	.word	0x000002c8
        /*04d4*/ 	.short	0x0100
        /*04d6*/ 	.byte	0x08
	.zero		1


	//   ....[68]....
        /*04d8*/ 	.word	0x000006c0
        /*04dc*/ 	.word	0x000000ff
        /*04e0*/ 	.word	0x00000110
        /*04e4*/ 	.short	0x0100
        /*04e6*/ 	.byte	0x08
	.zero		1


	//   ....[69]....
        /*04e8*/ 	.word	0x000006d0
        /*04ec*/ 	.word	0x000000ff
        /*04f0*/ 	.word	0x000002d0
        /*04f4*/ 	.short	0x0100
        /*04f6*/ 	.byte	0x08
	.zero		1


	//   ....[70]....
        /*04f8*/ 	.word	0x000006e0
        /*04fc*/ 	.word	0x000000ff
        /*0500*/ 	.word	0x00000118
        /*0504*/ 	.short	0x0100
        /*0506*/ 	.byte	0x08
	.zero		1


	//   ....[71]....
        /*0508*/ 	.word	0x000006f0
        /*050c*/ 	.word	0x000000ff
        /*0510*/ 	.word	0x000002d8
        /*0514*/ 	.short	0x0100
        /*0516*/ 	.byte	0x08
	.zero		1


	//   ....[72]....
        /*0518*/ 	.word	0x00000700
        /*051c*/ 	.word	0x000000ff
        /*0520*/ 	.word	0x00000120
        /*0524*/ 	.short	0x0100
        /*0526*/ 	.byte	0x08
	.zero		1


	//   ....[73]....
        /*0528*/ 	.word	0x00000710
        /*052c*/ 	.word	0x000000ff
        /*0530*/ 	.word	0x000002e0
        /*0534*/ 	.short	0x0100
        /*0536*/ 	.byte	0x08
	.zero		1


	//   ....[74]....
        /*0538*/ 	.word	0x00000720
        /*053c*/ 	.word	0x000000ff
        /*0540*/ 	.word	0x00000128
        /*0544*/ 	.short	0x0100
        /*0546*/ 	.byte	0x08
	.zero		1


	//   ....[75]....
        /*0548*/ 	.word	0x00000730
        /*054c*/ 	.word	0x000000ff
        /*0550*/ 	.word	0x000002e8
        /*0554*/ 	.short	0x0100
        /*0556*/ 	.byte	0x08
	.zero		1


	//   ....[76]....
        /*0558*/ 	.word	0x00000740
        /*055c*/ 	.word	0x000000ff
        /*0560*/ 	.word	0x00000130
        /*0564*/ 	.short	0x0100
        /*0566*/ 	.byte	0x08
	.zero		1


	//   ....[77]....
        /*0568*/ 	.word	0x00000750
        /*056c*/ 	.word	0x000000ff
        /*0570*/ 	.word	0x000002f0
        /*0574*/ 	.short	0x0100
        /*0576*/ 	.byte	0x08
	.zero		1


	//   ....[78]....
        /*0578*/ 	.word	0x00000760
        /*057c*/ 	.word	0x000000ff
        /*0580*/ 	.word	0x00000138
        /*0584*/ 	.short	0x0100
        /*0586*/ 	.byte	0x08
	.zero		1


	//   ....[79]....
        /*0588*/ 	.word	0x00000770
        /*058c*/ 	.word	0x000000ff
        /*0590*/ 	.word	0x000002f8
        /*0594*/ 	.short	0x0100
        /*0596*/ 	.byte	0x08
	.zero		1


	//   ....[80]....
        /*0598*/ 	.word	0x00000780
        /*059c*/ 	.word	0x000000ff
        /*05a0*/ 	.word	0x00000140
        /*05a4*/ 	.short	0x0100
        /*05a6*/ 	.byte	0x08
	.zero		1


	//   ....[81]....
        /*05a8*/ 	.word	0x00000790
        /*05ac*/ 	.word	0x000000ff
        /*05b0*/ 	.word	0x00000300
        /*05b4*/ 	.short	0x0100
        /*05b6*/ 	.byte	0x08
	.zero		1


	//   ....[82]....
        /*05b8*/ 	.word	0x000007a0
        /*05bc*/ 	.word	0x000000ff
        /*05c0*/ 	.word	0x00000148
        /*05c4*/ 	.short	0x0100
        /*05c6*/ 	.byte	0x08
	.zero		1


	//   ....[83]....
        /*05c8*/ 	.word	0x000007b0
        /*05cc*/ 	.word	0x000000ff
        /*05d0*/ 	.word	0x00000308
        /*05d4*/ 	.short	0x0100
        /*05d6*/ 	.byte	0x08
	.zero		1


	//   ....[84]....
        /*05d8*/ 	.word	0x000007c0
        /*05dc*/ 	.word	0x000000ff
        /*05e0*/ 	.word	0x00000150
        /*05e4*/ 	.short	0x0100
        /*05e6*/ 	.byte	0x08
	.zero		1


	//   ....[85]....
        /*05e8*/ 	.word	0x000007d0
        /*05ec*/ 	.word	0x000000ff
        /*05f0*/ 	.word	0x00000310
        /*05f4*/ 	.short	0x0100
        /*05f6*/ 	.byte	0x08
	.zero		1


	//   ....[86]....
        /*05f8*/ 	.word	0x000007e0
        /*05fc*/ 	.word	0x000000ff
        /*0600*/ 	.word	0x00000158
        /*0604*/ 	.short	0x0100
        /*0606*/ 	.byte	0x08
	.zero		1


	//   ....[87]....
        /*0608*/ 	.word	0x000007f0
        /*060c*/ 	.word	0x000000ff
        /*0610*/ 	.word	0x00000318
        /*0614*/ 	.short	0x0100
        /*0616*/ 	.byte	0x08
	.zero		1


	//   ....[88]....
        /*0618*/ 	.word	0x00000800
        /*061c*/ 	.word	0x000000ff
        /*0620*/ 	.word	0x00000160
        /*0624*/ 	.short	0x0100
        /*0626*/ 	.byte	0x08
	.zero		1


	//   ....[89]....
        /*0628*/ 	.word	0x00000810
        /*062c*/ 	.word	0x000000ff
        /*0630*/ 	.word	0x00000320
        /*0634*/ 	.short	0x0100
        /*0636*/ 	.byte	0x08
	.zero		1


	//   ....[90]....
        /*0638*/ 	.word	0x00000820
        /*063c*/ 	.word	0x000000ff
        /*0640*/ 	.word	0x00000168
        /*0644*/ 	.short	0x0100
        /*0646*/ 	.byte	0x08
	.zero		1


	//   ....[91]....
        /*0648*/ 	.word	0x00000830
        /*064c*/ 	.word	0x000000ff
        /*0650*/ 	.word	0x00000328
        /*0654*/ 	.short	0x0100
        /*0656*/ 	.byte	0x08
	.zero		1


	//   ....[92]....
        /*0658*/ 	.word	0x00000840
        /*065c*/ 	.word	0x000000ff
        /*0660*/ 	.word	0x00000170
        /*0664*/ 	.short	0x0100
        /*0666*/ 	.byte	0x08
	.zero		1


	//   ....[93]....
        /*0668*/ 	.word	0x00000850
        /*066c*/ 	.word	0x000000ff
        /*0670*/ 	.word	0x00000330
        /*0674*/ 	.short	0x0100
        /*0676*/ 	.byte	0x08
	.zero		1


	//   ....[94]....
        /*0678*/ 	.word	0x00000860
        /*067c*/ 	.word	0x000000ff
        /*0680*/ 	.word	0x00000178
        /*0684*/ 	.short	0x0100
        /*0686*/ 	.byte	0x08
	.zero		1


	//   ....[95]....
        /*0688*/ 	.word	0x00000870
        /*068c*/ 	.word	0x000000ff
        /*0690*/ 	.word	0x00000338
        /*0694*/ 	.short	0x0100
        /*0696*/ 	.byte	0x08
	.zero		1


	//   ....[96]....
        /*0698*/ 	.word	0x00000880
        /*069c*/ 	.word	0x000000ff
        /*06a0*/ 	.word	0x00000180
        /*06a4*/ 	.short	0x0100
        /*06a6*/ 	.byte	0x08
	.zero		1


	//   ....[97]....
        /*06a8*/ 	.word	0x00000890
        /*06ac*/ 	.word	0x000000ff
        /*06b0*/ 	.word	0x00000340
        /*06b4*/ 	.short	0x0100
        /*06b6*/ 	.byte	0x08
	.zero		1


	//   ....[98]....
        /*06b8*/ 	.word	0x000008a0
        /*06bc*/ 	.word	0x000000ff
        /*06c0*/ 	.word	0x00000188
        /*06c4*/ 	.short	0x0100
        /*06c6*/ 	.byte	0x08
	.zero		1


	//   ....[99]....
        /*06c8*/ 	.word	0x000008b0
        /*06cc*/ 	.word	0x000000ff
        /*06d0*/ 	.word	0x00000348
        /*06d4*/ 	.short	0x0100
        /*06d6*/ 	.byte	0x08
	.zero		1


	//   ....[100]....
        /*06d8*/ 	.word	0x000008c0
        /*06dc*/ 	.word	0x000000ff
        /*06e0*/ 	.word	0x00000190
        /*06e4*/ 	.short	0x0100
        /*06e6*/ 	.byte	0x08
	.zero		1


	//   ....[101]....
        /*06e8*/ 	.word	0x000008d0
        /*06ec*/ 	.word	0x000000ff
        /*06f0*/ 	.word	0x00000350
        /*06f4*/ 	.short	0x0100
        /*06f6*/ 	.byte	0x08
	.zero		1


	//   ....[102]....
        /*06f8*/ 	.word	0x000008e0
        /*06fc*/ 	.word	0x000000ff
        /*0700*/ 	.word	0x00000198
        /*0704*/ 	.short	0x0100
        /*0706*/ 	.byte	0x08
	.zero		1


	//   ....[103]....
        /*0708*/ 	.word	0x000008f0
        /*070c*/ 	.word	0x000000ff
        /*0710*/ 	.word	0x00000358
        /*0714*/ 	.short	0x0100
        /*0716*/ 	.byte	0x08
	.zero		1


	//   ....[104]....
        /*0718*/ 	.word	0x00000900
        /*071c*/ 	.word	0x000000ff
        /*0720*/ 	.word	0x000001a0
        /*0724*/ 	.short	0x0100
        /*0726*/ 	.byte	0x08
	.zero		1


	//   ....[105]....
        /*0728*/ 	.word	0x00000910
        /*072c*/ 	.word	0x000000ff
        /*0730*/ 	.word	0x00000360
        /*0734*/ 	.short	0x0100
        /*0736*/ 	.byte	0x08
	.zero		1


	//   ....[106]....
        /*0738*/ 	.word	0x00000920
        /*073c*/ 	.word	0x000000ff
        /*0740*/ 	.word	0x000001a8
        /*0744*/ 	.short	0x0100
        /*0746*/ 	.byte	0x08
	.zero		1


	//   ....[107]....
        /*0748*/ 	.word	0x00000930
        /*074c*/ 	.word	0x000000ff
        /*0750*/ 	.word	0x00000368
        /*0754*/ 	.short	0x0100
        /*0756*/ 	.byte	0x08
	.zero		1


	//   ....[108]....
        /*0758*/ 	.word	0x00000940
        /*075c*/ 	.word	0x000000ff
        /*0760*/ 	.word	0x000001b0
        /*0764*/ 	.short	0x0100
        /*0766*/ 	.byte	0x08
	.zero		1


	//   ....[109]....
        /*0768*/ 	.word	0x00000950
        /*076c*/ 	.word	0x000000ff
        /*0770*/ 	.word	0x00000370
        /*0774*/ 	.short	0x0100
        /*0776*/ 	.byte	0x08
	.zero		1


	//   ....[110]....
        /*0778*/ 	.word	0x00000960
        /*077c*/ 	.word	0x000000ff
        /*0780*/ 	.word	0x000001b8
        /*0784*/ 	.short	0x0100
        /*0786*/ 	.byte	0x08
	.zero		1


	//   ....[111]....
        /*0788*/ 	.word	0x00000970
        /*078c*/ 	.word	0x000000ff
        /*0790*/ 	.word	0x00000378
        /*0794*/ 	.short	0x0100
        /*0796*/ 	.byte	0x08
	.zero		1


	//   ....[112]....
        /*0798*/ 	.word	0x00000ed0
        /*079c*/ 	.word	0x000000ff
        /*07a0*/ 	.word	0x000003b0
        /*07a4*/ 	.short	0x0100
        /*07a6*/ 	.byte	0x08
	.zero		1


	//   ....[113]....
        /*07a8*/ 	.word	0x00000f60
        /*07ac*/ 	.word	0x000000ff
        /*07b0*/ 	.word	0x000003b8
        /*07b4*/ 	.short	0x0100
        /*07b6*/ 	.byte	0x08
	.zero		1


	//   ....[114]....
        /*07b8*/ 	.word	0x00000f80
        /*07bc*/ 	.word	0x000000ff
        /*07c0*/ 	.word	0x00000390
        /*07c4*/ 	.short	0x0100
        /*07c6*/ 	.byte	0x09
	.zero		1


	//   ....[115]....
        /*07c8*/ 	.word	0x00000f90
        /*07cc*/ 	.word	0x000000ff
        /*07d0*/ 	.word	0x00000398
        /*07d4*/ 	.short	0x0100
        /*07d6*/ 	.byte	0x09
	.zero		1


	//   ....[116]....
        /*07d8*/ 	.word	0x00000fa0
        /*07dc*/ 	.word	0x000000ff
        /*07e0*/ 	.word	0x000003a0
        /*07e4*/ 	.short	0x0100
        /*07e6*/ 	.byte	0x09
	.zero		1


	//   ....[117]....
        /*07e8*/ 	.word	0x00000fb0
        /*07ec*/ 	.word	0x000000ff
        /*07f0*/ 	.word	0x000003a8
        /*07f4*/ 	.short	0x0100
        /*07f6*/ 	.byte	0x09
	.zero		1


	//   ....[118]....
        /*07f8*/ 	.word	0x00001d90
        /*07fc*/ 	.word	0x000000ff
        /*0800*/ 	.word	0xfffffff8
        /*0804*/ 	.short	0x010a
        /*0806*/ 	.byte	0x0f
	.zero		1


	//   ....[119]....
        /*0808*/ 	.word	0x00002060
        /*080c*/ 	.word	0x000000ff
        /*0810*/ 	.word	0x00000000
        /*0814*/ 	.short	0x010a
        /*0816*/ 	.byte	0x06
	.zero		1


	//   ....[120]....
        /*0818*/ 	.word	0x000020a0
        /*081c*/ 	.word	0x000000ff
        /*0820*/ 	.word	0x00000000
        /*0824*/ 	.short	0x010a
        /*0826*/ 	.byte	0x06
	.zero		1


	//   ....[121]....
        /*0828*/ 	.word	0x000025c0
        /*082c*/ 	.word	0x000000ff
        /*0830*/ 	.word	0x00000000
        /*0834*/ 	.short	0x010a
        /*0836*/ 	.byte	0x09
	.zero		1


	//   ....[122]....
        /*0838*/ 	.word	0x00002600
        /*083c*/ 	.word	0x000000ff
        /*0840*/ 	.word	0x00000000
        /*0844*/ 	.short	0x010a
        /*0846*/ 	.byte	0x09
	.zero		1


	//   ....[123]....
        /*0848*/ 	.word	0x00002990
        /*084c*/ 	.word	0x00000013
        /*0850*/ 	.word	0x00000000
        /*0854*/ 	.short	0x0101
        /*0856*/ 	.byte	0x3f
	.zero		1


	//   ....[124]....
        /*0858*/ 	.word	0x00002d10
        /*085c*/ 	.word	0x00000011
        /*0860*/ 	.word	0x00000000
        /*0864*/ 	.short	0x0101
        /*0866*/ 	.byte	0x17
	.zero		1


	//   ....[125]....
        /*0868*/ 	.word	0x00002e20
        /*086c*/ 	.word	0x00000011
        /*0870*/ 	.word	0x00000000
        /*0874*/ 	.short	0x0101
        /*0876*/ 	.byte	0x3f
	.zero		1


	//   ....[126]....
        /*0878*/ 	.word	0x00002ee0
        /*087c*/ 	.word	0x000000ff
        /*0880*/ 	.word	0x00000008
        /*0884*/ 	.short	0x010a
        /*0886*/ 	.byte	0x0f
	.zero		1


	//   ....[127]....
        /*0888*/ 	.word	0x00005740
        /*088c*/ 	.word	0x00000004
        /*0890*/ 	.word	0x00000000
        /*0894*/ 	.short	0x0101
        /*0896*/ 	.byte	0x17
	.zero		1


	//   ....[128]....
        /*0898*/ 	.word	0x00006060
        /*089c*/ 	.word	0x00000013
        /*08a0*/ 	.word	0x000001c0
        /*08a4*/ 	.short	0x010a
        /*08a6*/ 	.byte	0x3f
	.zero		1


	//   ....[129]....
        /*08a8*/ 	.word	0x00006410
        /*08ac*/ 	.word	0x00000004
        /*08b0*/ 	.word	0x000003b8
        /*08b4*/ 	.short	0x0101
        /*08b6*/ 	.byte	0x3f
	.zero		1


	//   ....[130]....
        /*08b8*/ 	.word	0x00006b40
        /*08bc*/ 	.word	0x00000005
        /*08c0*/ 	.word	0x00000000
        /*08c4*/ 	.short	0x010a
        /*08c6*/ 	.byte	0x3f
	.zero		1


	//   ....[131]....
        /*08c8*/ 	.word	0x00006bc0
        /*08cc*/ 	.word	0x00000007
        /*08d0*/ 	.word	0x00000000
        /*08d4*/ 	.short	0x010a
        /*08d6*/ 	.byte	0x3f
	.zero		1


	//   ....[132]....
        /*08d8*/ 	.word	0x00006c50
        /*08dc*/ 	.word	0x00000006
        /*08e0*/ 	.word	0x00000000
        /*08e4*/ 	.short	0x010a
        /*08e6*/ 	.byte	0x3f
	.zero		1


	//   ....[133]....
        /*08e8*/ 	.word	0x00006ce0
        /*08ec*/ 	.word	0x00000007
        /*08f0*/ 	.word	0x00000000
        /*08f4*/ 	.short	0x010a
        /*08f6*/ 	.byte	0x3f
	.zero		1


	//   ....[134]....
        /*08f8*/ 	.word	0x00006d70
        /*08fc*/ 	.word	0x00000006
        /*0900*/ 	.word	0x00000000
        /*0904*/ 	.short	0x010a
        /*0906*/ 	.byte	0x3f
	.zero		1


	//   ....[135]....
        /*0908*/ 	.word	0x00006e00
        /*090c*/ 	.word	0x00000007
        /*0910*/ 	.word	0x00000000
        /*0914*/ 	.short	0x010a
        /*0916*/ 	.byte	0x3f
	.zero		1


	//   ....[136]....
        /*0918*/ 	.word	0x00006e90
        /*091c*/ 	.word	0x00000006
        /*0920*/ 	.word	0x00000000
        /*0924*/ 	.short	0x010a
        /*0926*/ 	.byte	0x3f
	.zero		1


	//   ....[137]....
        /*0928*/ 	.word	0x00006f20
        /*092c*/ 	.word	0x00000007
        /*0930*/ 	.word	0x00000000
        /*0934*/ 	.short	0x010a
        /*0936*/ 	.byte	0x3f
	.zero		1


	//   ....[138]....
        /*0938*/ 	.word	0x00006fb0
        /*093c*/ 	.word	0x00000006
        /*0940*/ 	.word	0x00000000
        /*0944*/ 	.short	0x010a
        /*0946*/ 	.byte	0x3f
	.zero		1


	//   ....[139]....
        /*0948*/ 	.word	0x00007040
        /*094c*/ 	.word	0x00000007
        /*0950*/ 	.word	0x00000000
        /*0954*/ 	.short	0x010a
        /*0956*/ 	.byte	0x3f
	.zero		1


	//   ....[140]....
        /*0958*/ 	.word	0x000070d0
        /*095c*/ 	.word	0x00000006
        /*0960*/ 	.word	0x00000000
        /*0964*/ 	.short	0x010a
        /*0966*/ 	.byte	0x3f
	.zero		1


	//   ....[141]....
        /*0968*/ 	.word	0x00007160
        /*096c*/ 	.word	0x00000007
        /*0970*/ 	.word	0x00000000
        /*0974*/ 	.short	0x010a
        /*0976*/ 	.byte	0x3f
	.zero		1


	//   ....[142]....
        /*0978*/ 	.word	0x000071f0
        /*097c*/ 	.word	0x00000006
        /*0980*/ 	.word	0x00000000
        /*0984*/ 	.short	0x010a
        /*0986*/ 	.byte	0x3f
	.zero		1


	//   ....[143]....
        /*0988*/ 	.word	0x00007280
        /*098c*/ 	.word	0x00000007
        /*0990*/ 	.word	0x00000000
        /*0994*/ 	.short	0x010a
        /*0996*/ 	.byte	0x3f
	.zero		1


	//   ....[144]....
        /*0998*/ 	.word	0x00007310
        /*099c*/ 	.word	0x00000006
        /*09a0*/ 	.word	0x00000000
        /*09a4*/ 	.short	0x010a
        /*09a6*/ 	.byte	0x3f
	.zero		1


	//   ....[145]....
        /*09a8*/ 	.word	0x000073a0
        /*09ac*/ 	.word	0x00000007
        /*09b0*/ 	.word	0x00000000
        /*09b4*/ 	.short	0x010a
        /*09b6*/ 	.byte	0x3f
	.zero		1


	//   ....[146]....
        /*09b8*/ 	.word	0x00007430
        /*09bc*/ 	.word	0x00000006
        /*09c0*/ 	.word	0x00000000
        /*09c4*/ 	.short	0x010a
        /*09c6*/ 	.byte	0x3f
	.zero		1


	//   ....[147]....
        /*09c8*/ 	.word	0x000074c0
        /*09cc*/ 	.word	0x00000007
        /*09d0*/ 	.word	0x00000000
        /*09d4*/ 	.short	0x010a
        /*09d6*/ 	.byte	0x3f
	.zero		1


	//   ....[148]....
        /*09d8*/ 	.word	0x00007550
        /*09dc*/ 	.word	0x00000006
        /*09e0*/ 	.word	0x00000000
        /*09e4*/ 	.short	0x010a
        /*09e6*/ 	.byte	0x3f
	.zero		1


	//   ....[149]....
        /*09e8*/ 	.word	0x000075e0
        /*09ec*/ 	.word	0x00000007
        /*09f0*/ 	.word	0x00000000
        /*09f4*/ 	.short	0x010a
        /*09f6*/ 	.byte	0x3f
	.zero		1


	//   ....[150]....
        /*09f8*/ 	.word	0x00007670
        /*09fc*/ 	.word	0x00000006
        /*0a00*/ 	.word	0x00000000
        /*0a04*/ 	.short	0x010a
        /*0a06*/ 	.byte	0x3f
	.zero		1


	//   ....[151]....
        /*0a08*/ 	.word	0x00007700
        /*0a0c*/ 	.word	0x00000007
        /*0a10*/ 	.word	0x00000000
        /*0a14*/ 	.short	0x010a
        /*0a16*/ 	.byte	0x3f
	.zero		1


	//   ....[152]....
        /*0a18*/ 	.word	0x00007790
        /*0a1c*/ 	.word	0x00000006
        /*0a20*/ 	.word	0x00000000
        /*0a24*/ 	.short	0x010a
        /*0a26*/ 	.byte	0x3f
	.zero		1


	//   ....[153]....
        /*0a28*/ 	.word	0x00007820
        /*0a2c*/ 	.word	0x00000007
        /*0a30*/ 	.word	0x00000000
        /*0a34*/ 	.short	0x010a
        /*0a36*/ 	.byte	0x3f
	.zero		1


	//   ....[154]....
        /*0a38*/ 	.word	0x000078b0
        /*0a3c*/ 	.word	0x00000006
        /*0a40*/ 	.word	0x00000000
        /*0a44*/ 	.short	0x010a
        /*0a46*/ 	.byte	0x3f
	.zero		1


	//   ....[155]....
        /*0a48*/ 	.word	0x00007940
        /*0a4c*/ 	.word	0x00000007
        /*0a50*/ 	.word	0x00000000
        /*0a54*/ 	.short	0x010a
        /*0a56*/ 	.byte	0x3f
	.zero		1


	//   ....[156]....
        /*0a58*/ 	.word	0x000079d0
        /*0a5c*/ 	.word	0x00000006
        /*0a60*/ 	.word	0x00000000
        /*0a64*/ 	.short	0x010a
        /*0a66*/ 	.byte	0x3f
	.zero		1


	//   ....[157]....
        /*0a68*/ 	.word	0x00007a60
        /*0a6c*/ 	.word	0x00000007
        /*0a70*/ 	.word	0x00000000
        /*0a74*/ 	.short	0x010a
        /*0a76*/ 	.byte	0x3f
	.zero		1


	//   ....[158]....
        /*0a78*/ 	.word	0x00007af0
        /*0a7c*/ 	.word	0x00000006
        /*0a80*/ 	.word	0x00000000
        /*0a84*/ 	.short	0x010a
        /*0a86*/ 	.byte	0x3f
	.zero		1


	//   ....[159]....
        /*0a88*/ 	.word	0x00007b80
        /*0a8c*/ 	.word	0x00000007
        /*0a90*/ 	.word	0x00000000
        /*0a94*/ 	.short	0x010a
        /*0a96*/ 	.byte	0x3f
	.zero		1


	//   ....[160]....
        /*0a98*/ 	.word	0x00007c10
        /*0a9c*/ 	.word	0x00000006
        /*0aa0*/ 	.word	0x00000000
        /*0aa4*/ 	.short	0x010a
        /*0aa6*/ 	.byte	0x3f
	.zero		1


	//   ....[161]....
        /*0aa8*/ 	.word	0x00007ca0
        /*0aac*/ 	.word	0x00000007
        /*0ab0*/ 	.word	0x00000000
        /*0ab4*/ 	.short	0x010a
        /*0ab6*/ 	.byte	0x3f
	.zero		1


	//   ....[162]....
        /*0ab8*/ 	.word	0x00007d30
        /*0abc*/ 	.word	0x00000006
        /*0ac0*/ 	.word	0x00000000
        /*0ac4*/ 	.short	0x010a
        /*0ac6*/ 	.byte	0x3f
	.zero		1


	//   ....[163]....
        /*0ac8*/ 	.word	0x00007dc0
        /*0acc*/ 	.word	0x00000007
        /*0ad0*/ 	.word	0x00000000
        /*0ad4*/ 	.short	0x010a
        /*0ad6*/ 	.byte	0x3f
	.zero		1


	//   ....[164]....
        /*0ad8*/ 	.word	0x00007e50
        /*0adc*/ 	.word	0x00000006
        /*0ae0*/ 	.word	0x00000000
        /*0ae4*/ 	.short	0x010a
        /*0ae6*/ 	.byte	0x3f
	.zero		1


	//   ....[165]....
        /*0ae8*/ 	.word	0x00007ee0
        /*0aec*/ 	.word	0x00000007
        /*0af0*/ 	.word	0x00000000
        /*0af4*/ 	.short	0x010a
        /*0af6*/ 	.byte	0x3f
	.zero		1


	//   ....[166]....
        /*0af8*/ 	.word	0x00007f70
        /*0afc*/ 	.word	0x00000006
        /*0b00*/ 	.word	0x00000000
        /*0b04*/ 	.short	0x010a
        /*0b06*/ 	.byte	0x3f
	.zero		1


	//   ....[167]....
        /*0b08*/ 	.word	0x00008000
        /*0b0c*/ 	.word	0x00000007
        /*0b10*/ 	.word	0x00000000
        /*0b14*/ 	.short	0x010a
        /*0b16*/ 	.byte	0x3f
	.zero		1


	//   ....[168]....
        /*0b18*/ 	.word	0x00008090
        /*0b1c*/ 	.word	0x00000006
        /*0b20*/ 	.word	0x00000000
        /*0b24*/ 	.short	0x010a
        /*0b26*/ 	.byte	0x3f
	.zero		1


	//   ....[169]....
        /*0b28*/ 	.word	0x00008120
        /*0b2c*/ 	.word	0x00000007
        /*0b30*/ 	.word	0x00000000
        /*0b34*/ 	.short	0x010a
        /*0b36*/ 	.byte	0x3f
	.zero		1


	//   ....[170]....
        /*0b38*/ 	.word	0x000081b0
        /*0b3c*/ 	.word	0x00000006
        /*0b40*/ 	.word	0x00000000
        /*0b44*/ 	.short	0x010a
        /*0b46*/ 	.byte	0x3f
	.zero		1


	//   ....[171]....
        /*0b48*/ 	.word	0x00008240
        /*0b4c*/ 	.word	0x00000007
        /*0b50*/ 	.word	0x00000000
        /*0b54*/ 	.short	0x010a
        /*0b56*/ 	.byte	0x3f
	.zero		1


	//   ....[172]....
        /*0b58*/ 	.word	0x000082d0
        /*0b5c*/ 	.word	0x00000006
        /*0b60*/ 	.word	0x00000000
        /*0b64*/ 	.short	0x010a
        /*0b66*/ 	.byte	0x3f
	.zero		1


	//   ....[173]....
        /*0b68*/ 	.word	0x00008360
        /*0b6c*/ 	.word	0x00000007
        /*0b70*/ 	.word	0x00000000
        /*0b74*/ 	.short	0x010a
        /*0b76*/ 	.byte	0x3f
	.zero		1


	//   ....[174]....
        /*0b78*/ 	.word	0x000083f0
        /*0b7c*/ 	.word	0x00000006
        /*0b80*/ 	.word	0x00000000
        /*0b84*/ 	.short	0x010a
        /*0b86*/ 	.byte	0x3f
	.zero		1


	//   ....[175]....
        /*0b88*/ 	.word	0x00008480
        /*0b8c*/ 	.word	0x00000007
        /*0b90*/ 	.word	0x00000000
        /*0b94*/ 	.short	0x010a
        /*0b96*/ 	.byte	0x3f
	.zero		1


	//   ....[176]....
        /*0b98*/ 	.word	0x00008510
        /*0b9c*/ 	.word	0x00000006
        /*0ba0*/ 	.word	0x00000000
        /*0ba4*/ 	.short	0x010a
        /*0ba6*/ 	.byte	0x3f
	.zero		1


	//   ....[177]....
        /*0ba8*/ 	.word	0x000085a0
        /*0bac*/ 	.word	0x00000007
        /*0bb0*/ 	.word	0x00000000
        /*0bb4*/ 	.short	0x010a
        /*0bb6*/ 	.byte	0x3f
	.zero		1


	//   ....[178]....
        /*0bb8*/ 	.word	0x00008630
        /*0bbc*/ 	.word	0x00000006
        /*0bc0*/ 	.word	0x00000000
        /*0bc4*/ 	.short	0x010a
        /*0bc6*/ 	.byte	0x3f
	.zero		1


	//   ....[179]....
        /*0bc8*/ 	.word	0x000086c0
        /*0bcc*/ 	.word	0x00000007
        /*0bd0*/ 	.word	0x00000000
        /*0bd4*/ 	.short	0x010a
        /*0bd6*/ 	.byte	0x3f
	.zero		1


	//   ....[180]....
        /*0bd8*/ 	.word	0x00008750
        /*0bdc*/ 	.word	0x00000006
        /*0be0*/ 	.word	0x00000000
        /*0be4*/ 	.short	0x010a
        /*0be6*/ 	.byte	0x3f
	.zero		1


	//   ....[181]....
        /*0be8*/ 	.word	0x000087e0
        /*0bec*/ 	.word	0x00000007
        /*0bf0*/ 	.word	0x00000000
        /*0bf4*/ 	.short	0x010a
        /*0bf6*/ 	.byte	0x3f
	.zero		1


	//   ....[182]....
        /*0bf8*/ 	.word	0x00008870
        /*0bfc*/ 	.word	0x00000006
        /*0c00*/ 	.word	0x00000000
        /*0c04*/ 	.short	0x010a
        /*0c06*/ 	.byte	0x3f
	.zero		1


	//   ....[183]....
        /*0c08*/ 	.word	0x00008900
        /*0c0c*/ 	.word	0x00000007
        /*0c10*/ 	.word	0x00000000
        /*0c14*/ 	.short	0x010a
        /*0c16*/ 	.byte	0x3f
	.zero		1


	//   ....[184]....
        /*0c18*/ 	.word	0x00008990
        /*0c1c*/ 	.word	0x00000006
        /*0c20*/ 	.word	0x00000000
        /*0c24*/ 	.short	0x010a
        /*0c26*/ 	.byte	0x3f
	.zero		1


	//   ....[185]....
        /*0c28*/ 	.word	0x00008a20
        /*0c2c*/ 	.word	0x00000003
        /*0c30*/ 	.word	0x00000000
        /*0c34*/ 	.short	0x010a
        /*0c36*/ 	.byte	0x3f
	.zero		1


	//   ....[186]....
        /*0c38*/ 	.word	0x00008a90
        /*0c3c*/ 	.word	0x00000011
        /*0c40*/ 	.word	0xfffffff8
        /*0c44*/ 	.short	0x010a
        /*0c46*/ 	.byte	0x3f
	.zero		1


	//   ....[187]....
        /*0c48*/ 	.word	0x00008af0
        /*0c4c*/ 	.word	0x00000011
        /*0c50*/ 	.word	0x00000000
        /*0c54*/ 	.short	0x010a
        /*0c56*/ 	.byte	0x3f
	.zero		1


	//   ....[188]....
        /*0c58*/ 	.word	0x00008b50
        /*0c5c*/ 	.word	0x00000013
        /*0c60*/ 	.word	0x00000000
        /*0c64*/ 	.short	0x010a
        /*0c66*/ 	.byte	0x3f
	.zero		1


	//   ....[189]....
        /*0c68*/ 	.word	0x00008bb0
        /*0c6c*/ 	.word	0x00000011
        /*0c70*/ 	.word	0x00000008
        /*0c74*/ 	.short	0x010a
        /*0c76*/ 	.byte	0x3f
	.zero		1


	//   ....[190]....
        /*0c78*/ 	.word	0x00008c80
        /*0c7c*/ 	.word	0x00000013
        /*0c80*/ 	.word	0x000001c0
        /*0c84*/ 	.short	0x010a
        /*0c86*/ 	.byte	0x3f
	.zero		1


	//   ....[191]....
        /*0c88*/ 	.word	0x00008d60
        /*0c8c*/ 	.word	0x00000005
        /*0c90*/ 	.word	0x00000000
        /*0c94*/ 	.short	0x010a
        /*0c96*/ 	.byte	0x3f
	.zero		1


	//   ....[192]....
        /*0c98*/ 	.word	0x00008db0
        /*0c9c*/ 	.word	0x00000007
        /*0ca0*/ 	.word	0x00000000
        /*0ca4*/ 	.short	0x010a
        /*0ca6*/ 	.byte	0x3f
	.zero		1


	//   ....[193]....
        /*0ca8*/ 	.word	0x00008e00
        /*0cac*/ 	.word	0x00000006
        /*0cb0*/ 	.word	0x00000000
        /*0cb4*/ 	.short	0x010a
        /*0cb6*/ 	.byte	0x3f
	.zero		1


	//   ....[194]....
        /*0cb8*/ 	.word	0x00008e50
        /*0cbc*/ 	.word	0x00000007
        /*0cc0*/ 	.word	0x00000000
        /*0cc4*/ 	.short	0x010a
        /*0cc6*/ 	.byte	0x3f
	.zero		1


	//   ....[195]....
        /*0cc8*/ 	.word	0x00008ea0
        /*0ccc*/ 	.word	0x00000006
        /*0cd0*/ 	.word	0x00000000
        /*0cd4*/ 	.short	0x010a
        /*0cd6*/ 	.byte	0x3f
	.zero		1


	//   ....[196]....
        /*0cd8*/ 	.word	0x00008ef0
        /*0cdc*/ 	.word	0x00000007
        /*0ce0*/ 	.word	0x00000000
        /*0ce4*/ 	.short	0x010a
        /*0ce6*/ 	.byte	0x3f
	.zero		1


	//   ....[197]....
        /*0ce8*/ 	.word	0x00008f40
        /*0cec*/ 	.word	0x00000006
        /*0cf0*/ 	.word	0x00000000
        /*0cf4*/ 	.short	0x010a
        /*0cf6*/ 	.byte	0x3f
	.zero		1


	//   ....[198]....
        /*0cf8*/ 	.word	0x00008f90
        /*0cfc*/ 	.word	0x00000007
        /*0d00*/ 	.word	0x00000000
        /*0d04*/ 	.short	0x010a
        /*0d06*/ 	.byte	0x3f
	.zero		1


	//   ....[199]....
        /*0d08*/ 	.word	0x00008fe0
        /*0d0c*/ 	.word	0x00000006
        /*0d10*/ 	.word	0x00000000
        /*0d14*/ 	.short	0x010a
        /*0d16*/ 	.byte	0x3f
	.zero		1


	//   ....[200]....
        /*0d18*/ 	.word	0x00009030
        /*0d1c*/ 	.word	0x00000007
        /*0d20*/ 	.word	0x00000000
        /*0d24*/ 	.short	0x010a
        /*0d26*/ 	.byte	0x3f
	.zero		1


	//   ....[201]....
        /*0d28*/ 	.word	0x00009080
        /*0d2c*/ 	.word	0x00000006
        /*0d30*/ 	.word	0x00000000
        /*0d34*/ 	.short	0x010a
        /*0d36*/ 	.byte	0x3f
	.zero		1


	//   ....[202]....
        /*0d38*/ 	.word	0x000090d0
        /*0d3c*/ 	.word	0x00000007
        /*0d40*/ 	.word	0x00000000
        /*0d44*/ 	.short	0x010a
        /*0d46*/ 	.byte	0x3f
	.zero		1


	//   ....[203]....
        /*0d48*/ 	.word	0x00009120
        /*0d4c*/ 	.word	0x00000006
        /*0d50*/ 	.word	0x00000000
        /*0d54*/ 	.short	0x010a
        /*0d56*/ 	.byte	0x3f
	.zero		1


	//   ....[204]....
        /*0d58*/ 	.word	0x00009170
        /*0d5c*/ 	.word	0x00000007
        /*0d60*/ 	.word	0x00000000
        /*0d64*/ 	.short	0x010a
        /*0d66*/ 	.byte	0x3f
	.zero		1


	//   ....[205]....
        /*0d68*/ 	.word	0x000091c0
        /*0d6c*/ 	.word	0x00000006
        /*0d70*/ 	.word	0x00000000
        /*0d74*/ 	.short	0x010a
        /*0d76*/ 	.byte	0x3f
	.zero		1


	//   ....[206]....
        /*0d78*/ 	.word	0x00009210
        /*0d7c*/ 	.word	0x00000007
        /*0d80*/ 	.word	0x00000000
        /*0d84*/ 	.short	0x010a
        /*0d86*/ 	.byte	0x3f
	.zero		1


	//   ....[207]....
        /*0d88*/ 	.word	0x00009260
        /*0d8c*/ 	.word	0x00000006
        /*0d90*/ 	.word	0x00000000
        /*0d94*/ 	.short	0x010a
        /*0d96*/ 	.byte	0x3f
	.zero		1


	//   ....[208]....
        /*0d98*/ 	.word	0x000092b0
        /*0d9c*/ 	.word	0x00000007
        /*0da0*/ 	.word	0x00000000
        /*0da4*/ 	.short	0x010a
        /*0da6*/ 	.byte	0x3f
	.zero		1


	//   ....[209]....
        /*0da8*/ 	.word	0x00009300
        /*0dac*/ 	.word	0x00000006
        /*0db0*/ 	.word	0x00000000
        /*0db4*/ 	.short	0x010a
        /*0db6*/ 	.byte	0x3f
	.zero		1


	//   ....[210]....
        /*0db8*/ 	.word	0x00009350
        /*0dbc*/ 	.word	0x00000007
        /*0dc0*/ 	.word	0x00000000
        /*0dc4*/ 	.short	0x010a
        /*0dc6*/ 	.byte	0x3f
	.zero		1


	//   ....[211]....
        /*0dc8*/ 	.word	0x000093a0
        /*0dcc*/ 	.word	0x00000006
        /*0dd0*/ 	.word	0x00000000
        /*0dd4*/ 	.short	0x010a
        /*0dd6*/ 	.byte	0x3f
	.zero		1


	//   ....[212]....
        /*0dd8*/ 	.word	0x000093f0
        /*0ddc*/ 	.word	0x00000007
        /*0de0*/ 	.word	0x00000000
        /*0de4*/ 	.short	0x010a
        /*0de6*/ 	.byte	0x3f
	.zero		1


	//   ....[213]....
        /*0de8*/ 	.word	0x00009440
        /*0dec*/ 	.word	0x00000006
        /*0df0*/ 	.word	0x00000000
        /*0df4*/ 	.short	0x010a
        /*0df6*/ 	.byte	0x3f
	.zero		1


	//   ....[214]....
        /*0df8*/ 	.word	0x00009490
        /*0dfc*/ 	.word	0x00000007
        /*0e00*/ 	.word	0x00000000
        /*0e04*/ 	.short	0x010a
        /*0e06*/ 	.byte	0x3f
	.zero		1


	//   ....[215]....
        /*0e08*/ 	.word	0x000094e0
        /*0e0c*/ 	.word	0x00000006
        /*0e10*/ 	.word	0x00000000
        /*0e14*/ 	.short	0x010a
        /*0e16*/ 	.byte	0x3f
	.zero		1


	//   ....[216]....
        /*0e18*/ 	.word	0x00009530
        /*0e1c*/ 	.word	0x00000007
        /*0e20*/ 	.word	0x00000000
        /*0e24*/ 	.short	0x010a
        /*0e26*/ 	.byte	0x3f
	.zero		1


	//   ....[217]....
        /*0e28*/ 	.word	0x00009580
        /*0e2c*/ 	.word	0x00000006
        /*0e30*/ 	.word	0x00000000
        /*0e34*/ 	.short	0x010a
        /*0e36*/ 	.byte	0x3f
	.zero		1


	//   ....[218]....
        /*0e38*/ 	.word	0x000095d0
        /*0e3c*/ 	.word	0x00000007
        /*0e40*/ 	.word	0x00000000
        /*0e44*/ 	.short	0x010a
        /*0e46*/ 	.byte	0x3f
	.zero		1


	//   ....[219]....
        /*0e48*/ 	.word	0x00009620
        /*0e4c*/ 	.word	0x00000006
        /*0e50*/ 	.word	0x00000000
        /*0e54*/ 	.short	0x010a
        /*0e56*/ 	.byte	0x3f
	.zero		1


	//   ....[220]....
        /*0e58*/ 	.word	0x00009670
        /*0e5c*/ 	.word	0x00000007
        /*0e60*/ 	.word	0x00000000
        /*0e64*/ 	.short	0x010a
        /*0e66*/ 	.byte	0x3f
	.zero		1


	//   ....[221]....
        /*0e68*/ 	.word	0x000096c0
        /*0e6c*/ 	.word	0x00000006
        /*0e70*/ 	.word	0x00000000
        /*0e74*/ 	.short	0x010a
        /*0e76*/ 	.byte	0x3f
	.zero		1


	//   ....[222]....
        /*0e78*/ 	.word	0x00009710
        /*0e7c*/ 	.word	0x00000007
        /*0e80*/ 	.word	0x00000000
        /*0e84*/ 	.short	0x010a
        /*0e86*/ 	.byte	0x3f
	.zero		1


	//   ....[223]....
        /*0e88*/ 	.word	0x00009760
        /*0e8c*/ 	.word	0x00000006
        /*0e90*/ 	.word	0x00000000
        /*0e94*/ 	.short	0x010a
        /*0e96*/ 	.byte	0x3f
	.zero		1


	//   ....[224]....
        /*0e98*/ 	.word	0x000097b0
        /*0e9c*/ 	.word	0x00000007
        /*0ea0*/ 	.word	0x00000000
        /*0ea4*/ 	.short	0x010a
        /*0ea6*/ 	.byte	0x3f
	.zero		1


	//   ....[225]....
        /*0ea8*/ 	.word	0x00009800
        /*0eac*/ 	.word	0x00000006
        /*0eb0*/ 	.word	0x00000000
        /*0eb4*/ 	.short	0x010a
        /*0eb6*/ 	.byte	0x3f
	.zero		1


	//   ....[226]....
        /*0eb8*/ 	.word	0x00009850
        /*0ebc*/ 	.word	0x00000007
        /*0ec0*/ 	.word	0x00000000
        /*0ec4*/ 	.short	0x010a
        /*0ec6*/ 	.byte	0x3f
	.zero		1


	//   ....[227]....
        /*0ec8*/ 	.word	0x000098a0
        /*0ecc*/ 	.word	0x00000006
        /*0ed0*/ 	.word	0x00000000
        /*0ed4*/ 	.short	0x010a
        /*0ed6*/ 	.byte	0x3f
	.zero		1


	//   ....[228]....
        /*0ed8*/ 	.word	0x000098f0
        /*0edc*/ 	.word	0x00000007
        /*0ee0*/ 	.word	0x00000000
        /*0ee4*/ 	.short	0x010a
        /*0ee6*/ 	.byte	0x3f
	.zero		1


	//   ....[229]....
        /*0ee8*/ 	.word	0x00009940
        /*0eec*/ 	.word	0x00000006
        /*0ef0*/ 	.word	0x00000000
        /*0ef4*/ 	.short	0x010a
        /*0ef6*/ 	.byte	0x3f
	.zero		1


	//   ....[230]....
        /*0ef8*/ 	.word	0x00009990
        /*0efc*/ 	.word	0x00000007
        /*0f00*/ 	.word	0x00000000
        /*0f04*/ 	.short	0x010a
        /*0f06*/ 	.byte	0x3f
	.zero		1


	//   ....[231]....
        /*0f08*/ 	.word	0x000099e0
        /*0f0c*/ 	.word	0x00000006
        /*0f10*/ 	.word	0x00000000
        /*0f14*/ 	.short	0x010a
        /*0f16*/ 	.byte	0x3f
	.zero		1


	//   ....[232]....
        /*0f18*/ 	.word	0x00009a30
        /*0f1c*/ 	.word	0x00000007
        /*0f20*/ 	.word	0x00000000
        /*0f24*/ 	.short	0x010a
        /*0f26*/ 	.byte	0x3f
	.zero		1


	//   ....[233]....
        /*0f28*/ 	.word	0x00009a80
        /*0f2c*/ 	.word	0x00000006
        /*0f30*/ 	.word	0x00000000
        /*0f34*/ 	.short	0x010a
        /*0f36*/ 	.byte	0x3f
	.zero		1


	//   ....[234]....
        /*0f38*/ 	.word	0x00009ad0
        /*0f3c*/ 	.word	0x00000007
        /*0f40*/ 	.word	0x00000000
        /*0f44*/ 	.short	0x010a
        /*0f46*/ 	.byte	0x3f
	.zero		1


	//   ....[235]....
        /*0f48*/ 	.word	0x00009b20
        /*0f4c*/ 	.word	0x00000006
        /*0f50*/ 	.word	0x00000000
        /*0f54*/ 	.short	0x010a
        /*0f56*/ 	.byte	0x3f
	.zero		1


	//   ....[236]....
        /*0f58*/ 	.word	0x00009b70
        /*0f5c*/ 	.word	0x00000007
        /*0f60*/ 	.word	0x00000000
        /*0f64*/ 	.short	0x010a
        /*0f66*/ 	.byte	0x3f
	.zero		1


	//   ....[237]....
        /*0f68*/ 	.word	0x00009bc0
        /*0f6c*/ 	.word	0x00000006
        /*0f70*/ 	.word	0x00000000
        /*0f74*/ 	.short	0x010a
        /*0f76*/ 	.byte	0x3f
	.zero		1


	//   ....[238]....
        /*0f78*/ 	.word	0x00009c10
        /*0f7c*/ 	.word	0x00000007
        /*0f80*/ 	.word	0x00000000
        /*0f84*/ 	.short	0x010a
        /*0f86*/ 	.byte	0x3f
	.zero		1


	//   ....[239]....
        /*0f88*/ 	.word	0x00009c60
        /*0f8c*/ 	.word	0x00000006
        /*0f90*/ 	.word	0x00000000
        /*0f94*/ 	.short	0x010a
        /*0f96*/ 	.byte	0x3f
	.zero		1


	//   ....[240]....
        /*0f98*/ 	.word	0x00009cb0
        /*0f9c*/ 	.word	0x00000007
        /*0fa0*/ 	.word	0x00000000
        /*0fa4*/ 	.short	0x010a
        /*0fa6*/ 	.byte	0x3f
	.zero		1


	//   ....[241]....
        /*0fa8*/ 	.word	0x00009d00
        /*0fac*/ 	.word	0x00000006
        /*0fb0*/ 	.word	0x00000000
        /*0fb4*/ 	.short	0x010a
        /*0fb6*/ 	.byte	0x3f
	.zero		1


	//   ....[242]....
        /*0fb8*/ 	.word	0x00009d50
        /*0fbc*/ 	.word	0x00000007
        /*0fc0*/ 	.word	0x00000000
        /*0fc4*/ 	.short	0x010a
        /*0fc6*/ 	.byte	0x3f
	.zero		1


	//   ....[243]....
        /*0fc8*/ 	.word	0x00009da0
        /*0fcc*/ 	.word	0x00000006
        /*0fd0*/ 	.word	0x00000000
        /*0fd4*/ 	.short	0x010a
        /*0fd6*/ 	.byte	0x3f
	.zero		1


	//   ....[244]....
        /*0fd8*/ 	.word	0x00009df0
        /*0fdc*/ 	.word	0x00000007
        /*0fe0*/ 	.word	0x00000000
        /*0fe4*/ 	.short	0x010a
        /*0fe6*/ 	.byte	0x3f
	.zero		1


	//   ....[245]....
        /*0fe8*/ 	.word	0x00009e40
        /*0fec*/ 	.word	0x00000006
        /*0ff0*/ 	.word	0x00000000
        /*0ff4*/ 	.short	0x010a
        /*0ff6*/ 	.byte	0x3f
	.zero		1


	//----- nvinfo : EIATTR_NUM_MBARRIERS
	.align		4
.L_28:
        /*0ff8*/ 	.byte	0x03, 0x38
        /*0ffa*/ 	.short	0x0076


	//----- nvinfo : EIATTR_EXIT_INSTR_OFFSETS
	.align		4
        /*0ffc*/ 	.byte	0x04, 0x1c
        /*0ffe*/ 	.short	(.L_30 - .L_29)


	//   ....[0]....
.L_29:
        /*1000*/ 	.word	0x00001a50


	//   ....[1]....
        /*1004*/ 	.word	0x00001ab0


	//   ....[2]....
        /*1008*/ 	.word	0x00005d50


	//   ....[3]....
        /*100c*/ 	.word	0x00005d80


	//   ....[4]....
        /*1010*/ 	.word	0x00008a70


	//----- nvinfo : EIATTR_MAX_THREADS
	.align		4
.L_30:
        /*1014*/ 	.byte	0x04, 0x05
        /*1016*/ 	.short	(.L_32 - .L_31)
.L_31:
        /*1018*/ 	.word	0x00000180
        /*101c*/ 	.word	0x00000001
        /*1020*/ 	.word	0x00000001


	//----- nvinfo : EIATTR_CRS_STACK_SIZE
	.align		4
.L_32:
        /*1024*/ 	.byte	0x04, 0x1e
        /*1026*/ 	.short	(.L_34 - .L_33)
.L_33:
        /*1028*/ 	.word	0x00000000


	//----- nvinfo : EIATTR_CBANK_PARAM_SIZE
	.align		4
.L_34:
        /*102c*/ 	.byte	0x03, 0x19
        /*102e*/ 	.short	0x0470


	//----- nvinfo : EIATTR_PARAM_CBANK
	.align		4
        /*1030*/ 	.byte	0x04, 0x0a
        /*1032*/ 	.short	(.L_36 - .L_35)
	.align		4
.L_35:
        /*1034*/ 	.word	index@(.nv.constant0._ZN7cutlass13device_kernelINS_4gemm6kernel13GemmUniversalIN4cute5tupleIJiiiiEEENS1_10collective13CollectiveMmaINS1_37MainloopSm90TmaGmmaWarpSpecializedFP8ILi56ENS5_IJNS4_1CILi8EEENSA_ILi1EEESC_EEENS1_32KernelTmaWarpSpecializedPingpongEEENS5_IJNSA_ILi64EEESG_NSA_ILi32EEEEEENS_12float_e4m3_tENS5_IJlSC_lEEESJ_SK_NS4_8TiledMMAINS4_8MMA_AtomIJNS4_4SM904GMMA30MMA_64x64x32_F32E4M3E4M3_SS_TNILNSO_7ScaleInE1ELSQ_1EEEEEENS4_6LayoutINS5_IJSC_SC_SC_EEENS5_IJNSA_ILi0EEESV_SV_EEEEENS5_IJNS4_10UnderscoreESY_SY_EEEEENS4_13SM90_TMA_LOADENS4_14ComposedLayoutINS4_7SwizzleILi1ELi4ELi3EEENS4_18smem_ptr_flag_bitsILi8EEENST_INS5_IJSB_SH_EEENS5_IJSH_SC_EEEEEEEvNS4_8identityENS4_23SM90_TMA_LOAD_MULTICASTES1A_vS1B_EENS_8epilogue10collective6detail29Sm90TmaWarpSpecializedAdapterINS1F_15DefaultEpilogueISJ_SK_SK_NS1E_6thread17LinearCombinationISJ_Li1EffLNS1J_9ScaleType4KindE0ELNS_15FloatRoundStyleE2ESJ_EENS1_15EpilogueDefaultEEEEEvvEEEEvNT_6ParamsE)
        /*1038*/ 	.short	0x0210
        /*103a*/ 	.short	0x0470


	//----- nvinfo : EIATTR_SW_WAR
	.align		4
.L_36:
        /*103c*/ 	.byte	0x04, 0x36
        /*103e*/ 	.short	(.L_38 - .L_37)
.L_37:
        /*1040*/ 	.word	0x00000008
.L_38:


//--------------------- .nv.callgraph             --------------------------
	.section	.nv.callgraph,"",@"SHT_CUDA_CALLGRAPH"
	.align	4
	.sectionentsize	8
	.align		4
        /*0000*/ 	.word	0x00000000
	.align		4
        /*0004*/ 	.word	0xffffffff
	.align		4
        /*0008*/ 	.word	0x00000000
	.align		4
        /*000c*/ 	.word	0xfffffffe
	.align		4
        /*0010*/ 	.word	0x00000000
	.align		4
        /*0014*/ 	.word	0xfffffffd
	.align		4
        /*0018*/ 	.word	0x00000000
	.align		4
        /*001c*/ 	.word	0xfffffffc


//--------------------- .nv.constant4             --------------------------
	.section	.nv.constant4,"a",@progbits
	.align	8
	.align		8
.nv.constant4:
        /*0000*/ 	.dword	_ZN40_INTERNAL_113ae11f_4_k_cu_45e66a46_202704cuda3std3__45__cpo5beginE
	.align		8
        /*0008*/ 	.dword	_ZN40_INTERNAL_113ae11f_4_k_cu_45e66a46_202704cuda3std3__45__cpo3endE
	.align		8
        /*0010*/ 	.dword	_ZN40_INTERNAL_113ae11f_4_k_cu_45e66a46_202704cuda3std3__45__cpo6cbeginE
	.align		8
        /*0018*/ 	.dword	_ZN40_INTERNAL_113ae11f_4_k_cu_45e66a46_202704cuda3std3__45__cpo4cendE
	.align		8
        /*0020*/ 	.dword	_ZN40_INTERNAL_113ae11f_4_k_cu_45e66a46_202704cuda3std3__442_GLOBAL__N__113ae11f_4_k_cu_45e66a46_202706ignoreE
	.align		8
        /*0028*/ 	.dword	_ZN40_INTERNAL_113ae11f_4_k_cu_45e66a46_202704cuda3std3__419piecewise_constructE
	.align		8
        /*0030*/ 	.dword	_ZN40_INTERNAL_113ae11f_4_k_cu_45e66a46_202704cuda3std3__48in_placeE
	.align		8
        /*0038*/ 	.dword	_ZN40_INTERNAL_113ae11f_4_k_cu_45e66a46_202704cuda3std6ranges3__45__cpo4swapE
	.align		8
        /*0040*/ 	.dword	_ZN40_INTERNAL_113ae11f_4_k_cu_45e66a46_202704cuda3std6ranges3__45__cpo9iter_moveE
	.align		8
        /*0048*/ 	.dword	_ZN40_INTERNAL_113ae11f_4_k_cu_45e66a46_202704cute7productE
	.align		8
        /*0050*/ 	.dword	_ZN40_INTERNAL_113ae11f_4_k_cu_45e66a46_202704cute1_E


//--------------------- .text._ZN7cutlass13device_kernelINS_4gemm6kernel13GemmUniversalIN4cute5tupleIJiiiiEEENS1_10collective13CollectiveMmaINS1_37MainloopSm90TmaGmmaWarpSpecializedFP8ILi56ENS5_IJNS4_1CILi8EEENSA_ILi1EEESC_EEENS1_32KernelTmaWarpSpecializedPingpongEEENS5_IJNSA_ILi64EEESG_NSA_ILi32EEEEEENS_12float_e4m3_tENS5_IJlSC_lEEESJ_SK_NS4_8TiledMMAINS4_8MMA_AtomIJNS4_4SM904GMMA30MMA_64x64x32_F32E4M3E4M3_SS_TNILNSO_7ScaleInE1ELSQ_1EEEEEENS4_6LayoutINS5_IJSC_SC_SC_EEENS5_IJNSA_ILi0EEESV_SV_EEEEENS5_IJNS4_10UnderscoreESY_SY_EEEEENS4_13SM90_TMA_LOADENS4_14ComposedLayoutINS4_7SwizzleILi1ELi4ELi3EEENS4_18smem_ptr_flag_bitsILi8EEENST_INS5_IJSB_SH_EEENS5_IJSH_SC_EEEEEEEvNS4_8identityENS4_23SM90_TMA_LOAD_MULTICASTES1A_vS1B_EENS_8epilogue10collective6detail29Sm90TmaWarpSpecializedAdapterINS1F_15DefaultEpilogueISJ_SK_SK_NS1E_6thread17LinearCombinationISJ_Li1EffLNS1J_9ScaleType4KindE0ELNS_15FloatRoundStyleE2ESJ_EENS1_15EpilogueDefaultEEEEEvvEEEEvNT_6ParamsE --------------------------
	.section	.text._ZN7cutlass13device_kernelINS_4gemm6kernel13GemmUniversalIN4cute5tupleIJiiiiEEENS1_10collective13CollectiveMmaINS1_37MainloopSm90TmaGmmaWarpSpecializedFP8ILi56ENS5_IJNS4_1CILi8EEENSA_ILi1EEESC_EEENS1_32KernelTmaWarpSpecializedPingpongEEENS5_IJNSA_ILi64EEESG_NSA_ILi32EEEEEENS_12float_e4m3_tENS5_IJlSC_lEEESJ_SK_NS4_8TiledMMAINS4_8MMA_AtomIJNS4_4SM904GMMA30MMA_64x64x32_F32E4M3E4M3_SS_TNILNSO_7ScaleInE1ELSQ_1EEEEEENS4_6LayoutINS5_IJSC_SC_SC_EEENS5_IJNSA_ILi0EEESV_SV_EEEEENS5_IJNS4_10UnderscoreESY_SY_EEEEENS4_13SM90_TMA_LOADENS4_14ComposedLayoutINS4_7SwizzleILi1ELi4ELi3EEENS4_18smem_ptr_flag_bitsILi8EEENST_INS5_IJSB_SH_EEENS5_IJSH_SC_EEEEEEEvNS4_8identityENS4_23SM90_TMA_LOAD_MULTICASTES1A_vS1B_EENS_8epilogue10collective6detail29Sm90TmaWarpSpecializedAdapterINS1F_15DefaultEpilogueISJ_SK_SK_NS1E_6thread17LinearCombinationISJ_Li1EffLNS1J_9ScaleType4KindE0ELNS_15FloatRoundStyleE2ESJ_EENS1_15EpilogueDefaultEEEEEvvEEEEvNT_6ParamsE,"ax",@progbits
	.align	128
.text._ZN7cutlass13device_kernelINS_4gemm6kernel13GemmUniversalIN4cute5tupleIJiiiiEEENS1_10collective13CollectiveMmaINS1_37MainloopSm90TmaGmmaWarpSpecializedFP8ILi56ENS5_IJNS4_1CILi8EEENSA_ILi1EEESC_EEENS1_32KernelTmaWarpSpecializedPingpongEEENS5_IJNSA_ILi64EEESG_NSA_ILi32EEEEEENS_12float_e4m3_tENS5_IJlSC_lEEESJ_SK_NS4_8TiledMMAINS4_8MMA_AtomIJNS4_4SM904GMMA30MMA_64x64x32_F32E4M3E4M3_SS_TNILNSO_7ScaleInE1ELSQ_1EEEEEENS4_6LayoutINS5_IJSC_SC_SC_EEENS5_IJNSA_ILi0EEESV_SV_EEEEENS5_IJNS4_10UnderscoreESY_SY_EEEEENS4_13SM90_TMA_LOADENS4_14ComposedLayoutINS4_7SwizzleILi1ELi4ELi3EEENS4_18smem_ptr_flag_bitsILi8EEENST_INS5_IJSB_SH_EEENS5_IJSH_SC_EEEEEEEvNS4_8identityENS4_23SM90_TMA_LOAD_MULTICASTES1A_vS1B_EENS_8epilogue10collective6detail29Sm90TmaWarpSpecializedAdapterINS1F_15DefaultEpilogueISJ_SK_SK_NS1E_6thread17LinearCombinationISJ_Li1EffLNS1J_9ScaleType4KindE0ELNS_15FloatRoundStyleE2ESJ_EENS1_15EpilogueDefaultEEEEEvvEEEEvNT_6ParamsE:
        .type           _ZN7cutlass13device_kernelINS_4gemm6kernel13GemmUniversalIN4cute5tupleIJiiiiEEENS1_10collective13CollectiveMmaINS1_37MainloopSm90TmaGmmaWarpSpecializedFP8ILi56ENS5_IJNS4_1CILi8EEENSA_ILi1EEESC_EEENS1_32KernelTmaWarpSpecializedPingpongEEENS5_IJNSA_ILi64EEESG_NSA_ILi32EEEEEENS_12float_e4m3_tENS5_IJlSC_lEEESJ_SK_NS4_8TiledMMAINS4_8MMA_AtomIJNS4_4SM904GMMA30MMA_64x64x32_F32E4M3E4M3_SS_TNILNSO_7ScaleInE1ELSQ_1EEEEEENS4_6LayoutINS5_IJSC_SC_SC_EEENS5_IJNSA_ILi0EEESV_SV_EEEEENS5_IJNS4_10UnderscoreESY_SY_EEEEENS4_13SM90_TMA_LOADENS4_14ComposedLayoutINS4_7SwizzleILi1ELi4ELi3EEENS4_18smem_ptr_flag_bitsILi8EEENST_INS5_IJSB_SH_EEENS5_IJSH_SC_EEEEEEEvNS4_8identityENS4_23SM90_TMA_LOAD_MULTICASTES1A_vS1B_EENS_8epilogue10collective6detail29Sm90TmaWarpSpecializedAdapterINS1F_15DefaultEpilogueISJ_SK_SK_NS1E_6thread17LinearCombinationISJ_Li1EffLNS1J_9ScaleType4KindE0ELNS_15FloatRoundStyleE2ESJ_EENS1_15EpilogueDefaultEEEEEvvEEEEvNT_6ParamsE,@function
        .size           _ZN7cutlass13device_kernelINS_4gemm6kernel13GemmUniversalIN4cute5tupleIJiiiiEEENS1_10collective13CollectiveMmaINS1_37MainloopSm90TmaGmmaWarpSpecializedFP8ILi56ENS5_IJNS4_1CILi8EEENSA_ILi1EEESC_EEENS1_32KernelTmaWarpSpecializedPingpongEEENS5_IJNSA_ILi64EEESG_NSA_ILi32EEEEEENS_12float_e4m3_tENS5_IJlSC_lEEESJ_SK_NS4_8TiledMMAINS4_8MMA_AtomIJNS4_4SM904GMMA30MMA_64x64x32_F32E4M3E4M3_SS_TNILNSO_7ScaleInE1ELSQ_1EEEEEENS4_6LayoutINS5_IJSC_SC_SC_EEENS5_IJNSA_ILi0EEESV_SV_EEEEENS5_IJNS4_10UnderscoreESY_SY_EEEEENS4_13SM90_TMA_LOADENS4_14ComposedLayoutINS4_7SwizzleILi1ELi4ELi3EEENS4_18smem_ptr_flag_bitsILi8EEENST_INS5_IJSB_SH_EEENS5_IJSH_SC_EEEEEEEvNS4_8identityENS4_23SM90_TMA_LOAD_MULTICASTES1A_vS1B_EENS_8epilogue10collective6detail29Sm90TmaWarpSpecializedAdapterINS1F_15DefaultEpilogueISJ_SK_SK_NS1E_6thread17LinearCombinationISJ_Li1EffLNS1J_9ScaleType4KindE0ELNS_15FloatRoundStyleE2ESJ_EENS1_15EpilogueDefaultEEEEEvvEEEEvNT_6ParamsE,(.L_x_249 - _ZN7cutlass13device_kernelINS_4gemm6kernel13GemmUniversalIN4cute5tupleIJiiiiEEENS1_10collective13CollectiveMmaINS1_37MainloopSm90TmaGmmaWarpSpecializedFP8ILi56ENS5_IJNS4_1CILi8EEENSA_ILi1EEESC_EEENS1_32KernelTmaWarpSpecializedPingpongEEENS5_IJNSA_ILi64EEESG_NSA_ILi32EEEEEENS_12float_e4m3_tENS5_IJlSC_lEEESJ_SK_NS4_8TiledMMAINS4_8MMA_AtomIJNS4_4SM904GMMA30MMA_64x64x32_F32E4M3E4M3_SS_TNILNSO_7ScaleInE1ELSQ_1EEEEEENS4_6LayoutINS5_IJSC_SC_SC_EEENS5_IJNSA_ILi0EEESV_SV_EEEEENS5_IJNS4_10UnderscoreESY_SY_EEEEENS4_13SM90_TMA_LOADENS4_14ComposedLayoutINS4_7SwizzleILi1ELi4ELi3EEENS4_18smem_ptr_flag_bitsILi8EEENST_INS5_IJSB_SH_EEENS5_IJSH_SC_EEEEEEEvNS4_8identityENS4_23SM90_TMA_LOAD_MULTICASTES1A_vS1B_EENS_8epilogue10collective6detail29Sm90TmaWarpSpecializedAdapterINS1F_15DefaultEpilogueISJ_SK_SK_NS1E_6thread17LinearCombinationISJ_Li1EffLNS1J_9ScaleType4KindE0ELNS_15FloatRoundStyleE2ESJ_EENS1_15EpilogueDefaultEEEEEvvEEEEvNT_6ParamsE)
        .other          _ZN7cutlass13device_kernelINS_4gemm6kernel13GemmUniversalIN4cute5tupleIJiiiiEEENS1_10collective13CollectiveMmaINS1_37MainloopSm90TmaGmmaWarpSpecializedFP8ILi56ENS5_IJNS4_1CILi8EEENSA_ILi1EEESC_EEENS1_32KernelTmaWarpSpecializedPingpongEEENS5_IJNSA_ILi64EEESG_NSA_ILi32EEEEEENS_12float_e4m3_tENS5_IJlSC_lEEESJ_SK_NS4_8TiledMMAINS4_8MMA_AtomIJNS4_4SM904GMMA30MMA_64x64x32_F32E4M3E4M3_SS_TNILNSO_7ScaleInE1ELSQ_1EEEEEENS4_6LayoutINS5_IJSC_SC_SC_EEENS5_IJNSA_ILi0EEESV_SV_EEEEENS5_IJNS4_10UnderscoreESY_SY_EEEEENS4_13SM90_TMA_LOADENS4_14ComposedLayoutINS4_7SwizzleILi1ELi4ELi3EEENS4_18smem_ptr_flag_bitsILi8EEENST_INS5_IJSB_SH_EEENS5_IJSH_SC_EEEEEEEvNS4_8identityENS4_23SM90_TMA_LOAD_MULTICASTES1A_vS1B_EENS_8epilogue10collective6detail29Sm90TmaWarpSpecializedAdapterINS1F_15DefaultEpilogueISJ_SK_SK_NS1E_6thread17LinearCombinationISJ_Li1EffLNS1J_9ScaleType4KindE0ELNS_15FloatRoundStyleE2ESJ_EENS1_15EpilogueDefaultEEEEEvvEEEEvNT_6ParamsE,@"STO_CUDA_ENTRY STV_DEFAULT"
_ZN7cutlass13device_kernelINS_4gemm6kernel13GemmUniversalIN4cute5tupleIJiiiiEEENS1_10collective13CollectiveMmaINS1_37MainloopSm90TmaGmmaWarpSpecializedFP8ILi56ENS5_IJNS4_1CILi8EEENSA_ILi1EEESC_EEENS1_32KernelTmaWarpSpecializedPingpongEEENS5_IJNSA_ILi64EEESG_NSA_ILi32EEEEEENS_12float_e4m3_tENS5_IJlSC_lEEESJ_SK_NS4_8TiledMMAINS4_8MMA_AtomIJNS4_4SM904GMMA30MMA_64x64x32_F32E4M3E4M3_SS_TNILNSO_7ScaleInE1ELSQ_1EEEEEENS4_6LayoutINS5_IJSC_SC_SC_EEENS5_IJNSA_ILi0EEESV_SV_EEEEENS5_IJNS4_10UnderscoreESY_SY_EEEEENS4_13SM90_TMA_LOADENS4_14ComposedLayoutINS4_7SwizzleILi1ELi4ELi3EEENS4_18smem_ptr_flag_bitsILi8EEENST_INS5_IJSB_SH_EEENS5_IJSH_SC_EEEEEEEvNS4_8identityENS4_23SM90_TMA_LOAD_MULTICASTES1A_vS1B_EENS_8epilogue10collective6detail29Sm90TmaWarpSpecializedAdapterINS1F_15DefaultEpilogueISJ_SK_SK_NS1E_6thread17LinearCombinationISJ_Li1EffLNS1J_9ScaleType4KindE0ELNS_15FloatRoundStyleE2ESJ_EENS1_15EpilogueDefaultEEEEEvvEEEEvNT_6ParamsE:
[----:B------:R-:W-:Y:S01]  /*0000*/  LDC R1, c[0x0][0x28] ;  /* 0x00000a00ff017b82 */ /* 0x000fe20000000800 */
[----:B------:R-:W0:Y:S01]  /*0010*/  S2R R11, SR_TID.X ;  /* 0x00000000000b7919 */ /* 0x000e220000002100 */
[----:B------:R-:W-:Y:S01]  /*0020*/  ELECT P0, URZ, PT ;  /* 0x00000000003f782f */ /* 0x000fe20003800000 */
[----:B------:R-:W-:Y:S01]  /*0030*/  BSSY B0, `(.L_x_0) ;  /* 0x000000f000007945 */ /* 0x000fe20003800000 */
[--C-:B0-----:R-:W-:Y:S02]  /*0040*/  SHF.R.U32.HI R0, RZ, 0x5, R11.reuse ;  /* 0x00000005ff007819 */ /* 0x101fe4000001160b */
[----:B------:R-:W-:-:S03]  /*0050*/  SHF.R.U32.HI R5, RZ, 0x7, R11 ;  /* 0x00000007ff057819 */ /* 0x000fc6000001160b */
[----:B------:R-:W0:Y:S04]  /*0060*/  SHFL.IDX PT, R2, R0, RZ, 0x1f ;  /* 0x00001fff00027589 */ /* 0x000e2800000e0000 */
[----:B------:R1:W2:Y:S01]  /*0070*/  SHFL.IDX PT, R6, R5, RZ, 0x1f ;  /* 0x00001fff05067589 */ /* 0x0002a200000e0000 */
[----:B0-----:R-:W-:-:S13]  /*0080*/  ISETP.NE.OR P0, PT, R2, RZ, !P0 ;  /* 0x000000ff0200720c */ /* 0x001fda0004705670 */
[----:B-12---:R-:W-:Y:S05]  /*0090*/  @P0 BRA `(.L_x_1) ;  /* 0x0000000000200947 */ /* 0x006fea0003800000 */
[----:B------:R-:W-:Y:S02]  /*00a0*/  ULDC.64 UR4, c[0x0][0x198] ;  /* 0x0000660000047ab9 */ /* 0x000fe40000000a00 */
[----:B------:R-:W-:Y:S02]  /*00b0*/  UIADD3 UR6, UP0, UR4, 0xf0, URZ ;  /* 0x000000f004067890 */ /* 0x000fe4000ff1e03f */
[----:B------:R-:W-:Y:S02]  /*00c0*/  UIADD3 UR4, UP1, UR4, 0x1f0, URZ ;  /* 0x000001f004047890 */ /* 0x000fe4000ff3e03f */
[----:B------:R-:W-:Y:S02]  /*00d0*/  UIADD3.X UR7, URZ, UR5, URZ, UP0, !UPT ;  /* 0x000000053f077290 */ /* 0x000fe400087fe43f */
[----:B------:R-:W-:-:S07]  /*00e0*/  UIADD3.X UR5, URZ, UR5, URZ, UP1, !UPT ;  /* 0x000000053f057290 */ /* 0x000fce0008ffe43f */
[----:B------:R0:W-:Y:S02]  /*00f0*/  UTMACCTL.PF [UR6] ;  /* 0x00000000060079b9 */ /* 0x0001e40008040000 */
[----:B------:R0:W-:Y:S02]  /*0100*/  UTMACCTL.PF [UR4] ;  /* 0x00000000040079b9 */ /* 0x0001e40008040000 */
[----:B0-----:R-:W-:Y:S01]  /*0110*/  NOP ;  /* 0x0000000000007918 */ /* 0x001fe20000000000 */
.L_x_1:
[----:B------:R-:W-:Y:S05]  /*0120*/  BSYNC B0 ;  /* 0x0000000000007941 */ /* 0x000fea0003800000 */
.L_x_0:
[----:B------:R-:W0:Y:S01]  /*0130*/  SHFL.IDX PT, R3, R0, RZ, 0x1f ;  /* 0x00001fff00037589 */ /* 0x000e2200000e0000 */
[----:B------:R-:W-:-:S04]  /*0140*/  SHF.R.S32.HI R4, RZ, 0x1f, R11 ;  /* 0x0000001fff047819 */ /* 0x000fc8000001140b */
[----:B------:R-:W-:-:S04]  /*0150*/  LEA.HI R4, R4, R11, RZ, 0x7 ;  /* 0x0000000b04047211 */ /* 0x000fc800078f38ff */
[----:B------:R-:W-:Y:S02]  /*0160*/  LOP3.LUT R4, R4, 0xffffff80, RZ, 0xc0, !PT ;  /* 0xffffff8004047812 */ /* 0x000fe400078ec0ff */
[----:B0-----:R-:W-:-:S13]  /*0170*/  ISETP.NE.AND P0, PT, R3, RZ, PT ;  /* 0x000000ff0300720c */ /* 0x001fda0003f05270 */
[----:B------:R-:W-:Y:S05]  /*0180*/  @P0 BRA `(.L_x_2) ;  /* 0x0000000800040947 */ /* 0x000fea0003800000 */
[----:B------:R-:W-:Y:S01]  /*0190*/  ELECT P0, URZ, PT ;  /* 0x00000000003f782f */ /* 0x000fe20003800000 */
[----:B------:R-:W-:-:S12]  /*01a0*/  BSSY B0, `(.L_x_2) ;  /* 0x000007f000007945 */ /* 0x000fd80003800000 */
[----:B------:R-:W-:Y:S05]  /*01b0*/  @!P0 BRA `(.L_x_3) ;  /* 0x0000000400f48947 */ /* 0x000fea0003800000 */
[----:B------:R-:W0:Y:S01]  /*01c0*/  S2UR UR8, SR_CgaCtaId ;  /* 0x00000000000879c3 */ /* 0x000e220000008800 */
[----:B------:R-:W-:Y:S01]  /*01d0*/  UMOV UR4, 0x400 ;  /* 0x0000040000047882 */ /* 0x000fe20000000000 */
[----:B------:R-:W-:Y:S01]  /*01e0*/  UMOV UR5, 0x1 ;  /* 0x0000000100057882 */ /* 0x000fe20000000000 */
[----:B------:R-:W-:Y:S02]  /*01f0*/  UMOV UR6, 0x8 ;  /* 0x0000000800067882 */ /* 0x000fe40000000000 */
[----:B------:R-:W-:-:S04]  /*0200*/  UIADD3 UR6, -UR6, 0x100000, URZ ;  /* 0x0010000006067890 */ /* 0x000fc8000fffe13f */
[----:B------:R-:W-:Y:S02]  /*0210*/  USHF.L.U32 UR7, UR6, 0xb, URZ ;  /* 0x0000000b06077899 */ /* 0x000fe4000800063f */
[----:B------:R-:W-:Y:S02]  /*0220*/  USHF.L.U32 UR6, UR6, 0x1, URZ ;  /* 0x0000000106067899 */ /* 0x000fe4000800063f */
[----:B0-----:R-:W-:Y:S02]  /*0230*/  ULEA UR8, UR8, UR4, 0x18 ;  /* 0x0000000408087291 */ /* 0x001fe4000f8ec03f */
[----:B------:R-:W-:-:S04]  /*0240*/  UIADD3 UR4, -UR5, 0x100000, URZ ;  /* 0x0010000005047890 */ /* 0x000fc8000fffe13f */
[----:B------:R-:W-:Y:S02]  /*0250*/  USHF.L.U32 UR5, UR4, 0xb, URZ ;  /* 0x0000000b04057899 */ /* 0x000fe4000800063f */
[----:B------:R-:W-:Y:S01]  /*0260*/  USHF.L.U32 UR4, UR4, 0x1, URZ ;  /* 0x0000000104047899 */ /* 0x000fe2000800063f */
[----:B------:R-:W0:Y:S11]  /*0270*/  FENCE.VIEW.ASYNC.S ;  /* 0x00000000000073c6 */ /* 0x000e360000000000 */
[----:B0-----:R0:W1:Y:S01]  /*0280*/  SYNCS.EXCH.64 URZ, [UR8], UR4 ;  /* 0x00000004083f75b2 */ /* 0x0010620008000100 */
[----:B------:R0:W2:Y:S01]  /*0290*/  SYNCS.EXCH.64 URZ, [UR8+0x1c0], UR6 ;  /* 0x0001c006083f75b2 */ /* 0x0000a20008000100 */
[----:B------:R0:W3:Y:S01]  /*02a0*/  SYNCS.EXCH.64 URZ, [UR8+0x8], UR4 ;  /* 0x00000804083f75b2 */ /* 0x0000e20008000100 */
[----:B------:R0:W4:Y:S01]  /*02b0*/  SYNCS.EXCH.64 URZ, [UR8+0x1c8], UR6 ;  /* 0x0001c806083f75b2 */ /* 0x0001220008000100 */
[----:B------:R0:W0:Y:S01]  /*02c0*/  SYNCS.EXCH.64 URZ, [UR8+0x10], UR4 ;  /* 0x00001004083f75b2 */ /* 0x0000220008000100 */
        /* <DEDUP_REMOVED lines=107> */
[----:B-1234-:R-:W-:Y:S01]  /*0980*/  NOP ;  /* 0x0000000000007918 */ /* 0x01efe20000000000 */
.L_x_3:
[----:B0-----:R-:W-:Y:S05]  /*0990*/  BSYNC B0 ;  /* 0x0000000000007941 */ /* 0x001fea0003800000 */
.L_x_2:
[----:B------:R-:W-:Y:S01]  /*09a0*/  IMAD.IADD R10, R11, 0x1, -R4 ;  /* 0x000000010b0a7824 */ /* 0x000fe200078e0a04 */
[----:B------:R-:W0:Y:S01]  /*09b0*/  SHFL.IDX PT, R13, R0, RZ, 0x1f ;  /* 0x00001fff000d7589 */ /* 0x000e2200000e0000 */
[----:B------:R-:W1:Y:S01]  /*09c0*/  S2UR UR12, SR_CTAID.X ;  /* 0x00000000000c79c3 */ /* 0x000e620000002500 */
[----:B------:R-:W-:Y:S02]  /*09d0*/  SHF.R.S32.HI R8, RZ, 0x1f, R3 ;  /* 0x0000001fff087819 */ /* 0x000fe40000011403 */
[----:B------:R-:W-:Y:S01]  /*09e0*/  ELECT P0, URZ, PT ;  /* 0x00000000003f782f */ /* 0x000fe20003800000 */
[----:B------:R1:W2:Y:S01]  /*09f0*/  SHFL.IDX PT, R9, R0, RZ, 0x1f ;  /* 0x00001fff00097589 */ /* 0x0002a200000e0000 */
[----:B------:R-:W-:Y:S02]  /*0a00*/  SHF.R.S32.HI R19, RZ, 0x1f, R10 ;  /* 0x0000001fff137819 */ /* 0x000fe4000001140a */
[----:B------:R-:W-:Y:S02]  /*0a10*/  ELECT P1, URZ, PT ;  /* 0x00000000003f782f */ /* 0x000fe40003820000 */
[----:B------:R-:W-:Y:S01]  /*0a20*/  LEA.HI R8, R8, R3, RZ, 0x2 ;  /* 0x0000000308087211 */ /* 0x000fe200078f10ff */
[----:B------:R-:W3:Y:S01]  /*0a30*/  S2R R16, SR_CTAID.Y ;  /* 0x0000000000107919 */ /* 0x000ee20000002600 */
[----:B------:R-:W-:Y:S01]  /*0a40*/  LEA.HI R4, R19, R10, RZ, 0x3 ;  /* 0x0000000a13047211 */ /* 0x000fe200078f18ff */
[----:B------:R-:W4:Y:S01]  /*0a50*/  LDC R12, c[0x0][0x140] ;  /* 0x00005000ff0c7b82 */ /* 0x000f220000000800 */
[----:B------:R-:W-:Y:S01]  /*0a60*/  LOP3.LUT R8, R8, 0x3ffffffc, RZ, 0xc0, !PT ;  /* 0x3ffffffc08087812 */ /* 0x000fe200078ec0ff */
[----:B------:R-:W-:Y:S01]  /*0a70*/  ULDC UR4, c[0x0][0x150] ;  /* 0x0000540000047ab9 */ /* 0x000fe20000000800 */
[--C-:B------:R-:W-:Y:S01]  /*0a80*/  SHF.R.S32.HI R7, RZ, 0x3, R4.reuse ;  /* 0x00000003ff077819 */ /* 0x100fe20000011404 */
[----:B------:R-:W-:Y:S01]  /*0a90*/  UMOV UR11, 0x80 ;  /* 0x00000080000b7882 */ /* 0x000fe20000000000 */
[----:B------:R-:W-:Y:S01]  /*0aa0*/  SHF.R.S32.HI R4, RZ, 0x1f, R4 ;  /* 0x0000001fff047819 */ /* 0x000fe20000011404 */
[----:B------:R-:W-:Y:S01]  /*0ab0*/  NOP ;  /* 0x0000000000007918 */ /* 0x000fe20000000000 */
[----:B------:R-:W-:Y:S01]  /*0ac0*/  NOP ;  /* 0x0000000000007918 */ /* 0x000fe20000000000 */
[----:B------:R-:W5:Y:S01]  /*0ad0*/  LDC R25, c[0x0][0x148] ;  /* 0x00005200ff197b82 */ /* 0x000f620000000800 */
[----:B------:R-:W-:Y:S01]  /*0ae0*/  LEA.HI R4, R4, R7, RZ, 0x2 ;  /* 0x0000000704047211 */ /* 0x000fe200078f10ff */
[C---:B------:R-:W-:Y:S01]  /*0af0*/  VIADD R40, R6.reuse, 0xffffffff ;  /* 0xffffffff06287836 */ /* 0x040fe20000000000 */
[----:B------:R-:W-:-:S02]  /*0b00*/  ISETP.NE.AND P5, PT, R6, RZ, PT ;  /* 0x000000ff0600720c */ /* 0x000fc40003fa5270 */
[----:B------:R-:W-:Y:S02]  /*0b10*/  LOP3.LUT R4, R4, 0xfffffffc, RZ, 0xc0, !PT ;  /* 0xfffffffc04047812 */ /* 0x000fe400078ec0ff */
[----:B0-----:R-:W-:Y:S01]  /*0b20*/  ISETP.NE.OR P0, PT, R13, RZ, !P0 ;  /* 0x000000ff0d00720c */ /* 0x001fe20004705670 */
[----:B------:R-:W-:Y:S01]  /*0b30*/  IMAD.MOV.U32 R13, RZ, RZ, 0x1 ;  /* 0x00000001ff0d7424 */ /* 0x000fe200078e00ff */
[----:B-1----:R-:W-:Y:S01]  /*0b40*/  I2FP.F32.U32 R0, UR12 ;  /* 0x0000000c00007c45 */ /* 0x002fe20008201000 */
[----:B------:R-:W-:Y:S01]  /*0b50*/  IMAD.IADD R4, R7, 0x1, -R4 ;  /* 0x0000000107047824 */ /* 0x000fe200078e0a04 */
[----:B--2---:R-:W-:Y:S01]  /*0b60*/  ISETP.NE.OR P1, PT, R9, RZ, !P1 ;  /* 0x000000ff0900720c */ /* 0x004fe20004f25670 */
[----:B------:R-:W-:Y:S01]  /*0b70*/  IMAD.IADD R7, R3, 0x1, -R8 ;  /* 0x0000000103077824 */ /* 0x000fe200078e0a08 */
[----:B------:R-:W-:Y:S01]  /*0b80*/  SHF.R.S32.HI R3, RZ, 0x1f, R2 ;  /* 0x0000001fff037819 */ /* 0x000fe20000011402 */
[----:B------:R-:W-:Y:S01]  /*0b90*/  FMUL R0, R0, UR4 ;  /* 0x0000000400007c20 */ /* 0x000fe20008400000 */
[----:B------:R-:W0:Y:S01]  /*0ba0*/  LDC R9, c[0x0][0x144] ;  /* 0x00005100ff097b82 */ /* 0x000e220000000800 */
[----:B------:R-:W-:Y:S01]  /*0bb0*/  IMAD R4, R7, 0x4, R4 ;  /* 0x0000000407047824 */ /* 0x000fe200078e0204 */
[----:B------:R-:W-:Y:S01]  /*0bc0*/  LEA.HI R3, R3, R2, RZ, 0x2 ;  /* 0x0000000203037211 */ /* 0x000fe200078f10ff */
[----:B------:R-:W-:Y:S01]  /*0bd0*/  ULDC UR4, c[0x0][0x154] ;  /* 0x0000550000047ab9 */ /* 0x000fe20000000800 */
[----:B----4-:R-:W-:Y:S01]  /*0be0*/  ISETP.EQ.U32.AND P2, PT, R12, 0x1, PT ;  /* 0x000000010c00780c */ /* 0x010fe20003f42070 */
[C---:B------:R-:W-:Y:S01]  /*0bf0*/  IMAD.SHL.U32 R7, R4.reuse, 0x4, RZ ;  /* 0x0000000404077824 */ /* 0x040fe200078e00ff */
[----:B------:R-:W-:Y:S01]  /*0c00*/  VOTEU.ALL UP0, P0 ;  /* 0x00000000003f7886 */ /* 0x000fe20000000000 */
[----:B------:R-:W1:Y:S01]  /*0c10*/  F2I.U32.TRUNC.NTZ R0, R0 ;  /* 0x0000000000007305 */ /* 0x000e62000020f000 */
[----:B------:R-:W-:Y:S01]  /*0c20*/  LOP3.LUT R3, R3, 0xfffffffc, RZ, 0xc0, !PT ;  /* 0xfffffffc03037812 */ /* 0x000fe200078ec0ff */
[----:B------:R-:W-:Y:S01]  /*0c30*/  VOTEU.ALL UP1, P1 ;  /* 0x00000000003f7886 */ /* 0x000fe20000820000 */
[----:B------:R-:W-:Y:S01]  /*0c40*/  LOP3.LUT R12, R4, 0xc, R7, 0x78, !PT ;  /* 0x0000000c040c7812 */ /* 0x000fe200078e7807 */
[----:B------:R-:W2:Y:S01]  /*0c50*/  @!UP0 S2UR UR7, SR_CgaCtaId ;  /* 0x00000000000789c3 */ /* 0x000ea20000008800 */
[----:B------:R4:W5:Y:S01]  /*0c60*/  SHFL.IDX PT, R8, R5, RZ, 0x1f ;  /* 0x00001fff05087589 */ /* 0x00096200000e0000 */
[----:B------:R-:W-:Y:S01]  /*0c70*/  IMAD.IADD R18, R2, 0x1, -R3 ;  /* 0x0000000102127824 */ /* 0x000fe200078e0a03 */
[----:B---3--:R-:W-:Y:S01]  /*0c80*/  I2FP.F32.U32 R2, R16 ;  /* 0x0000001000027245 */ /* 0x008fe20000201000 */
[----:B------:R-:W-:Y:S01]  /*0c90*/  @!UP0 UMOV UR6, 0x400 ;  /* 0x0000040000068882 */ /* 0x000fe20000000000 */
[----:B------:R-:W-:Y:S01]  /*0ca0*/  SHF.R.S32.HI R3, RZ, 0x1f, R12 ;  /* 0x0000001fff037819 */ /* 0x000fe2000001140c */
[----:B------:R-:W-:Y:S01]  /*0cb0*/  @!UP1 UMOV UR9, 0x400 ;  /* 0x0000040000099882 */ /* 0x000fe20000000000 */
[----:B------:R-:W-:Y:S01]  /*0cc0*/  VOTEU.ALL UP2, P1 ;  /* 0x00000000003f7886 */ /* 0x000fe20000840000 */
[----:B------:R-:W3:Y:S01]  /*0cd0*/  @!UP1 S2UR UR10, SR_CgaCtaId ;  /* 0x00000000000a99c3 */ /* 0x000ee20000008800 */
[----:B------:R-:W-:Y:S01]  /*0ce0*/  LEA.HI R3, R3, R12, RZ, 0x3 ;  /* 0x0000000c03037211 */ /* 0x000fe200078f18ff */
[----:B------:R-:W-:Y:S01]  /*0cf0*/  FMUL R2, R2, UR4 ;  /* 0x0000000402027c20 */ /* 0x000fe20008400000 */
[----:B-1----:R-:W-:Y:S01]  /*0d00*/  IMAD.MOV R0, RZ, RZ, -R0 ;  /* 0x000000ffff007224 */ /* 0x002fe200078e0a00 */
[----:B------:R-:W-:Y:S01]  /*0d10*/  UMOV UR4, 0x20 ;  /* 0x0000002000047882 */ /* 0x000fe20000000000 */
[----:B----4-:R-:W-:Y:S01]  /*0d20*/  LOP3.LUT R5, R3, 0xfffffff8, RZ, 0xc0, !PT ;  /* 0xfffffff803057812 */ /* 0x010fe200078ec0ff */
[----:B------:R-:W-:-:S04]  /*0d30*/  @!UP0 UIADD3 UR4, -UR4, 0x100000, URZ ;  /* 0x0010000004048890 */ /* 0x000fc8000fffe13f */
[----:B------:R-:W-:Y:S02]  /*0d40*/  @!UP0 USHF.L.U32 UR5, UR4, 0xb, URZ ;  /* 0x0000000b04058899 */ /* 0x000fe4000800063f */
[----:B------:R-:W-:Y:S01]  /*0d50*/  @!UP0 USHF.L.U32 UR4, UR4, 0x1, URZ ;  /* 0x0000000104048899 */ /* 0x000fe2000800063f */
[----:B0-----:R-:W-:Y:S01]  /*0d60*/  IMAD R24, R9, R0, UR12 ;  /* 0x0000000c09187e24 */ /* 0x001fe2000f8e0200 */
[----:B------:R-:W0:Y:S01]  /*0d70*/  F2I.U32.TRUNC.NTZ R2, R2 ;  /* 0x0000000200027305 */ /* 0x000e22000020f000 */
[----:B------:R-:W-:Y:S01]  /*0d80*/  VOTEU.ALL UP3, P1 ;  /* 0x00000000003f7886 */ /* 0x000fe20000860000 */
[----:B------:R-:W-:Y:S01]  /*0d90*/  IMAD.IADD R5, R12, 0x1, -R5 ;  /* 0x000000010c057824 */ /* 0x000fe200078e0a05 */
[----:B------:R-:W-:Y:S01]  /*0da0*/  VOTEU.ALL UP4, P1 ;  /* 0x00000000003f7886 */ /* 0x000fe20000880000 */
[----:B------:R-:W-:Y:S01]  /*0db0*/  VOTEU.ALL UP5, P1 ;  /* 0x00000000003f7886 */ /* 0x000fe200008a0000 */
[C---:B------:R-:W-:Y:S02]  /*0dc0*/  ISETP.NE.AND P1, PT, R18.reuse, 0x3, PT ;  /* 0x000000031200780c */ /* 0x040fe40003f25270 */
[----:B------:R-:W-:Y:S01]  /*0dd0*/  ISETP.NE.AND P3, PT, R5, R24, PT ;  /* 0x000000180500720c */ /* 0x000fe20003f65270 */
[----:B--2---:R-:W-:Y:S01]  /*0de0*/  @!UP0 ULEA UR8, UR7, UR6, 0x18 ;  /* 0x0000000607088291 */ /* 0x004fe2000f8ec03f */
[----:B------:R-:W-:Y:S01]  /*0df0*/  ISETP.EQ.OR P1, PT, R18, RZ, !P1 ;  /* 0x000000ff1200720c */ /* 0x000fe20004f22670 */
[----:B------:R-:W-:-:S04]  /*0e00*/  @!UP1 UIADD3 UR6, -UR11, 0x100000, URZ ;  /* 0x001000000b069890 */ /* 0x000fc8000fffe13f */
[----:B------:R-:W-:Y:S02]  /*0e10*/  @!UP1 USHF.L.U32 UR7, UR6, 0xb, URZ ;  /* 0x0000000b06079899 */ /* 0x000fe4000800063f */
[----:B------:R-:W-:Y:S01]  /*0e20*/  @!UP1 USHF.L.U32 UR6, UR6, 0x1, URZ ;  /* 0x0000000106069899 */ /* 0x000fe2000800063f */
[----:B------:R-:W-:Y:S01]  /*0e30*/  ISETP.GE.U32.AND P6, PT, R40, 0x2, PT ;  /* 0x000000022800780c */ /* 0x000fe20003fc6070 */
[----:B------:R-:W-:Y:S01]  /*0e40*/  VOTEU.ALL UP0, P0 ;  /* 0x00000000003f7886 */ /* 0x000fe20000000000 */
[----:B------:R-:W-:Y:S01]  /*0e50*/  ISETP.EQ.AND P1, PT, R6, RZ, P1 ;  /* 0x000000ff0600720c */ /* 0x000fe20000f22270 */
[----:B0-----:R-:W-:Y:S01]  /*0e60*/  IMAD.MOV R26, RZ, RZ, -R2 ;  /* 0x000000ffff1a7224 */ /* 0x001fe200078e0a02 */
[----:B---3--:R-:W-:Y:S02]  /*0e70*/  @!UP1 ULEA UR9, UR10, UR9, 0x18 ;  /* 0x000000090a099291 */ /* 0x008fe4000f8ec03f */
[----:B------:R-:W-:Y:S01]  /*0e80*/  SEL R7, RZ, 0x1, !P1 ;  /* 0x00000001ff077807 */ /* 0x000fe20004800000 */
[----:B------:R-:W-:Y:S01]  /*0e90*/  VOTEU.ALL UP1, P0 ;  /* 0x00000000003f7886 */ /* 0x000fe20000020000 */
[----:B-----5:R-:W-:Y:S01]  /*0ea0*/  IMAD R0, R25, R26, R16 ;  /* 0x0000001a19007224 */ /* 0x020fe200078e0210 */
[----:B------:R-:W-:Y:S01]  /*0eb0*/  @P3 SHF.R.S32.HI R3, RZ, 0x3, R3 ;  /* 0x00000003ff033819 */ /* 0x000fe20000011403 */
[----:B------:R-:W0:Y:S02]  /*0ec0*/  FENCE.VIEW.ASYNC.S ;  /* 0x00000000000073c6 */ /* 0x000e240000000000 */
[----:B0-----:R0:W1:Y:S01]  /*0ed0*/  @!UP0 SYNCS.EXCH.64 URZ, [UR8+0x3b0], UR4 ;  /* 0x0003b004083f85b2 */ /* 0x0010620008000100 */
[----:B------:R-:W-:-:S02]  /*0ee0*/  LOP3.LUT P0, RZ, R10, 0x7, RZ, 0xc0, !PT ;  /* 0x000000070aff7812 */ /* 0x000fc4000780c0ff */
[----:B------:R-:W-:Y:S02]  /*0ef0*/  @P3 ISETP.NE.AND P4, PT, R3, R0, PT ;  /* 0x000000000300320c */ /* 0x000fe40003f85270 */
[----:B------:R-:W-:Y:S02]  /*0f00*/  ISETP.LT.U32.AND P0, PT, R12, 0x8, !P0 ;  /* 0x000000080c00780c */ /* 0x000fe40004701070 */
[----:B------:R-:W-:Y:S02]  /*0f10*/  @P3 SEL R13, RZ, 0x1, P4 ;  /* 0x00000001ff0d3807 */ /* 0x000fe40002000000 */
[----:B------:R-:W-:Y:S02]  /*0f20*/  SEL R0, RZ, 0x1, !P0 ;  /* 0x00000001ff007807 */ /* 0x000fe40004000000 */
[----:B------:R-:W-:Y:S02]  /*0f30*/  R2UR UR15, R8 ;  /* 0x00000000080f72ca */ /* 0x000fe400000e0000 */
[----:B------:R-:W-:-:S02]  /*0f40*/  LOP3.LUT R13, R13, R0, RZ, 0xc0, !PT ;  /* 0x000000000d0d7212 */ /* 0x000fc400078ec0ff */
[----:B------:R-:W-:Y:S01]  /*0f50*/  SEL R7, R7, 0x2, P6 ;  /* 0x0000000207077807 */ /* 0x000fe20003000000 */
[----:B------:R0:W2:Y:S01]  /*0f60*/  @!UP1 SYNCS.EXCH.64 URZ, [UR8+0x3b8], UR4 ;  /* 0x0003b804083f95b2 */ /* 0x0000a20008000100 */
[----:B------:R-:W-:Y:S01]  /*0f70*/  NOP ;  /* 0x0000000000007918 */ /* 0x000fe20000000000 */
[----:B------:R0:W3:Y:S01]  /*0f80*/  @!UP2 SYNCS.EXCH.64 URZ, [UR9+0x390], UR6 ;  /* 0x00039006093fa5b2 */ /* 0x0000e20008000100 */
[----:B------:R0:W4:Y:S01]  /*0f90*/  @!UP3 SYNCS.EXCH.64 URZ, [UR9+0x398], UR6 ;  /* 0x00039806093fb5b2 */ /* 0x0001220008000100 */
[----:B------:R0:W0:Y:S01]  /*0fa0*/  @!UP4 SYNCS.EXCH.64 URZ, [UR9+0x3a0], UR6 ;  /* 0x0003a006093fc5b2 */ /* 0x0000220008000100 */
[----:B------:R0:W0:Y:S01]  /*0fb0*/  @!UP5 SYNCS.EXCH.64 URZ, [UR9+0x3a8], UR6 ;  /* 0x0003a806093fd5b2 */ /* 0x0000220008000100 */
[----:B------:R-:W-:Y:S01]  /*0fc0*/  NOP ;  /* 0x0000000000007918 */ /* 0x000fe20000000000 */
[----:B------:R-:W-:Y:S05]  /*0fd0*/  @!P2 BRA `(.L_x_4) ;  /* 0x000000000008a947 */ /* 0x000fea0003800000 */
[----:B01234-:R-:W-:Y:S01]  /*0fe0*/  UCGABAR_ARV ;  /* 0x00000000000079c7 */ /* 0x01ffe20008000000 */
[----:B------:R-:W-:Y:S05]  /*0ff0*/  BRA `(.L_x_5) ;  /* 0x0000000000047947 */ /* 0x000fea0003800000 */
.L_x_4:
[----:B01234-:R-:W-:Y:S01]  /*1000*/  NOP ;  /* 0x0000000000007918 */ /* 0x01ffe20000000000 */
.L_x_5:
[----:B------:R-:W-:Y:S01]  /*1010*/  ULDC.64 UR4, c[0x0][0x598] ;  /* 0x0001660000047ab9 */ /* 0x000fe20000000a00 */
[----:B------:R-:W-:Y:S01]  /*1020*/  ULDC.64 UR20, c[0x0][0x208] ;  /* 0x0000820000147ab9 */ /* 0x000fe20000000a00 */
[----:B------:R-:W-:-:S04]  /*1030*/  ISETP.NE.U32.AND P0, PT, RZ, UR4, PT ;  /* 0x00000004ff007c0c */ /* 0x000fc8000bf05070 */
[----:B------:R-:W-:-:S13]  /*1040*/  ISETP.NE.AND.EX P0, PT, RZ, UR5, PT, P0 ;  /* 0x00000005ff007c0c */ /* 0x000fda000bf05300 */
[----:B------:R-:W-:Y:S05]  /*1050*/  @!P0 BRA `(.L_x_6) ;  /* 0x00000000001c8947 */ /* 0x000fea0003800000 */
[----:B------:R-:W0:Y:S02]  /*1060*/  LDC.64 R2, c[0x0][0x598] ;  /* 0x00016600ff027b82 */ /* 0x000e240000000a00 */
[----:B0-----:R-:W2:Y:S02]  /*1070*/  LDG.E.64 R2, desc[UR20][R2.64] ;  /* 0x0000001402027981 */ /* 0x001ea4000c1e1b00 */
[----:B--2---:R-:W-:-:S04]  /*1080*/  ISETP.NE.U32.AND P0, PT, R2, RZ, PT ;  /* 0x000000ff0200720c */ /* 0x004fc80003f05070 */
[----:B------:R-:W-:-:S13]  /*1090*/  ISETP.NE.AND.EX P0, PT, R3, RZ, PT, P0 ;  /* 0x000000ff0300720c */ /* 0x000fda0003f05300 */
[----:B------:R-:W-:Y:S05]  /*10a0*/  @!P0 BRA `(.L_x_6) ;  /* 0x0000000000088947 */ /* 0x000fea0003800000 */
[----:B------:R0:W5:Y:S01]  /*10b0*/  LD.E R14, desc[UR20][R2.64] ;  /* 0x00000014020e7980 */ /* 0x000162000c101900 */
[----:B------:R-:W-:Y:S05]  /*10c0*/  BRA `(.L_x_7) ;  /* 0x0000000000207947 */ /* 0x000fea0003800000 */
.L_x_6:
[----:B------:R-:W-:Y:S02]  /*10d0*/  ULDC.64 UR4, c[0x0][0x588] ;  /* 0x0001620000047ab9 */ /* 0x000fe40000000a00 */
[----:B------:R-:W-:-:S04]  /*10e0*/  ISETP.NE.U32.AND P0, PT, RZ, UR4, PT ;  /* 0x00000004ff007c0c */ /* 0x000fc8000bf05070 */
[----:B------:R-:W-:-:S13]  /*10f0*/  ISETP.NE.AND.EX P0, PT, RZ, UR5, PT, P0 ;  /* 0x00000005ff007c0c */ /* 0x000fda000bf05300 */
[----:B------:R-:W-:Y:S05]  /*1100*/  @!P0 BRA `(.L_x_8) ;  /* 0x00000000000c8947 */ /* 0x000fea0003800000 */
[----:B------:R-:W0:Y:S02]  /*1110*/  LDC.64 R14, c[0x0][0x588] ;  /* 0x00016200ff0e7b82 */ /* 0x000e240000000a00 */
[----:B0-----:R1:W5:Y:S01]  /*1120*/  LDG.E R14, desc[UR20][R14.64] ;  /* 0x000000140e0e7981 */ /* 0x001362000c1e1900 */
[----:B------:R-:W-:Y:S05]  /*1130*/  BRA `(.L_x_7) ;  /* 0x0000000000047947 */ /* 0x000fea0003800000 */
.L_x_8:
[----:B------:R-:W2:Y:S02]  /*1140*/  LDC R14, c[0x0][0x580] ;  /* 0x00016000ff0e7b82 */ /* 0x000ea40000000800 */
.L_x_7:
[----:B------:R-:W-:Y:S02]  /*1150*/  ULDC.64 UR4, c[0x0][0x5a0] ;  /* 0x0001680000047ab9 */ /* 0x000fe40000000a00 */
[----:B------:R-:W-:-:S04]  /*1160*/  ISETP.NE.U32.AND P0, PT, RZ, UR4, PT ;  /* 0x00000004ff007c0c */ /* 0x000fc8000bf05070 */
[----:B------:R-:W-:-:S13]  /*1170*/  ISETP.NE.AND.EX P0, PT, RZ, UR5, PT, P0 ;  /* 0x00000005ff007c0c */ /* 0x000fda000bf05300 */
[----:B------:R-:W-:Y:S05]  /*1180*/  @!P0 BRA `(.L_x_9) ;  /* 0x00000000001c8947 */ /* 0x000fea0003800000 */
[----:B0-----:R-:W0:Y:S02]  /*1190*/  LDC.64 R2, c[0x0][0x5a0] ;  /* 0x00016800ff027b82 */ /* 0x001e240000000a00 */
[----:B0-----:R-:W3:Y:S02]  /*11a0*/  LDG.E.64 R2, desc[UR20][R2.64] ;  /* 0x0000001402027981 */ /* 0x001ee4000c1e1b00 */
[----:B---3--:R-:W-:-:S04]  /*11b0*/  ISETP.NE.U32.AND P0, PT, R2, RZ, PT ;  /* 0x000000ff0200720c */ /* 0x008fc80003f05070 */
[----:B------:R-:W-:-:S13]  /*11c0*/  ISETP.NE.AND.EX P0, PT, R3, RZ, PT, P0 ;  /* 0x000000ff0300720c */ /* 0x000fda0003f05300 */
[----:B------:R-:W-:Y:S05]  /*11d0*/  @!P0 BRA `(.L_x_9) ;  /* 0x0000000000088947 */ /* 0x000fea0003800000 */
[----:B-1----:R0:W5:Y:S01]  /*11e0*/  LD.E R15, desc[UR20][R2.64] ;  /* 0x00000014020f7980 */ /* 0x002162000c101900 */
[----:B------:R-:W-:Y:S05]  /*11f0*/  BRA `(.L_x_10) ;  /* 0x0000000000207947 */ /* 0x000fea0003800000 */
.L_x_9:
[----:B------:R-:W-:Y:S02]  /*1200*/  ULDC.64 UR4, c[0x0][0x590] ;  /* 0x0001640000047ab9 */ /* 0x000fe40000000a00 */
[----:B------:R-:W-:-:S04]  /*1210*/  ISETP.NE.U32.AND P0, PT, RZ, UR4, PT ;  /* 0x00000004ff007c0c */ /* 0x000fc8000bf05070 */
[----:B------:R-:W-:-:S13]  /*1220*/  ISETP.NE.AND.EX P0, PT, RZ, UR5, PT, P0 ;  /* 0x00000005ff007c0c */ /* 0x000fda000bf05300 */
[----:B------:R-:W-:Y:S05]  /*1230*/  @!P0 BRA `(.L_x_11) ;  /* 0x00000000000c8947 */ /* 0x000fea0003800000 */
[----:B0-----:R-:W1:Y:S02]  /*1240*/  LDC.64 R2, c[0x0][0x590] ;  /* 0x00016400ff027b82 */ /* 0x001e640000000a00 */
[----:B-1----:R1:W5:Y:S01]  /*1250*/  LDG.E R15, desc[UR20][R2.64] ;  /* 0x00000014020f7981 */ /* 0x002362000c1e1900 */
[----:B------:R-:W-:Y:S05]  /*1260*/  BRA `(.L_x_10) ;  /* 0x0000000000047947 */ /* 0x000fea0003800000 */
.L_x_11:
[----:B-1----:R-:W3:Y:S02]  /*1270*/  LDC R15, c[0x0][0x584] ;  /* 0x00016100ff0f7b82 */ /* 0x002ee40000000800 */
.L_x_10:
[----:B------:R-:W4:Y:S01]  /*1280*/  LDC R0, c[0x0][0x65c] ;  /* 0x00019700ff007b82 */ /* 0x000f220000000800 */
[----:B------:R-:W-:Y:S01]  /*1290*/  ULDC UR8, c[0x0][0x28c] ;  /* 0x0000a30000087ab9 */ /* 0x000fe20000000800 */
[----:B------:R-:W-:Y:S01]  /*12a0*/  ISETP.NE.AND P0, PT, R6, 0x2, PT ;  /* 0x000000020600780c */ /* 0x000fe20003f05270 */
[----:B------:R-:W-:Y:S01]  /*12b0*/  UIADD3 UR8, UR8, 0x1f, URZ ;  /* 0x0000001f08087890 */ /* 0x000fe2000fffe03f */
[----:B------:R-:W-:Y:S01]  /*12c0*/  IMAD.U32 R4, RZ, RZ, UR12 ;  /* 0x0000000cff047e24 */ /* 0x000fe2000f8e00ff */
[----:B------:R-:W-:Y:S01]  /*12d0*/  UMOV UR5, URZ ;  /* 0x0000003f00057c82 */ /* 0x000fe20008000000 */
[----:B------:R-:W-:Y:S01]  /*12e0*/  UMOV UR4, URZ ;  /* 0x0000003f00047c82 */ /* 0x000fe20008000000 */
[----:B------:R-:W-:-:S04]  /*12f0*/  USHF.R.S32.HI UR9, URZ, 0x1f, UR8 ;  /* 0x0000001f3f097899 */ /* 0x000fc80008011408 */
[----:B------:R-:W-:-:S04]  /*1300*/  ULEA.HI UR9, UR9, UR8, URZ, 0x5 ;  /* 0x0000000809097291 */ /* 0x000fc8000f8f283f */
[----:B------:R-:W-:Y:S01]  /*1310*/  USHF.R.S32.HI UR13, URZ, 0x5, UR9 ;  /* 0x000000053f0d7899 */ /* 0x000fe20008011409 */
[----:B----4-:R-:W-:-:S13]  /*1320*/  ISETP.NE.AND P4, PT, R0, 0x1, PT ;  /* 0x000000010000780c */ /* 0x010fda0003f85270 */
[----:B01----:R-:W0:Y:S01]  /*1330*/  @P4 LDC R3, c[0x0][0x10] ;  /* 0x00000400ff034b82 */ /* 0x003e220000000800 */
[----:B------:R-:W-:Y:S02]  /*1340*/  @P4 IMAD.MOV.U32 R17, RZ, RZ, RZ ;  /* 0x000000ffff114224 */ /* 0x000fe400078e00ff */
[----:B------:R-:W-:-:S05]  /*1350*/  @P4 IMAD.MOV.U32 R5, RZ, RZ, RZ ;  /* 0x000000ffff054224 */ /* 0x000fca00078e00ff */
[----:B------:R-:W1:Y:S01]  /*1360*/  @!P4 LDC R9, c[0x0][0xc] ;  /* 0x00000300ff09cb82 */ /* 0x000e620000000800 */
[----:B------:R-:W-:Y:S01]  /*1370*/  ULDC UR6, c[0x0][0xc] ;  /* 0x0000030000067ab9 */ /* 0x000fe20000000800 */
[----:B------:R-:W-:Y:S02]  /*1380*/  ULDC UR7, c[0x0][0x10] ;  /* 0x0000040000077ab9 */ /* 0x000fe40000000800 */
[----:B------:R-:W-:-:S04]  /*1390*/  UIMAD.WIDE.U32 UR6, UR6, UR7, URZ ;  /* 0x00000007060672a5 */ /* 0x000fc8000f8e003f */
[----:B------:R-:W4:Y:S01]  /*13a0*/  LDC R8, c[0x0][0x14] ;  /* 0x00000500ff087b82 */ /* 0x000f220000000800 */
[----:B0-----:R-:W-:-:S04]  /*13b0*/  @P4 IMAD.WIDE.U32 R2, R3, UR12, R16 ;  /* 0x0000000c03024c25 */ /* 0x001fc8000f8e0010 */
[----:B------:R-:W-:Y:S02]  /*13c0*/  @P4 IMAD.IADD R3, R3, 0x1, R5 ;  /* 0x0000000103034824 */ /* 0x000fe400078e0205 */
[----:B------:R-:W-:Y:S02]  /*13d0*/  IMAD.MOV.U32 R5, RZ, RZ, RZ ;  /* 0x000000ffff057224 */ /* 0x000fe400078e00ff */
[----:B-1----:R-:W-:-:S04]  /*13e0*/  @!P4 IMAD.WIDE.U32 R4, R16, R9, R4 ;  /* 0x000000091004c225 */ /* 0x002fc800078e0004 */
[----:B------:R-:W-:Y:S02]  /*13f0*/  @!P4 IMAD.MOV.U32 R2, RZ, RZ, R4 ;  /* 0x000000ffff02c224 */ /* 0x000fe400078e0004 */
[C---:B----4-:R-:W-:Y:S02]  /*1400*/  IMAD R21, R8.reuse, UR7, RZ ;  /* 0x0000000708157c24 */ /* 0x050fe4000f8e02ff */
[----:B------:R-:W-:Y:S01]  /*1410*/  IMAD.WIDE.U32 R8, R8, UR6, RZ ;  /* 0x0000000608087c25 */ /* 0x000fe2000f8e00ff */
[----:B------:R-:W-:-:S03]  /*1420*/  ULDC.64 UR6, c[0x0][0x650] ;  /* 0x0001940000067ab9 */ /* 0x000fc60000000a00 */
[----:B------:R-:W-:Y:S02]  /*1430*/  @!P4 IMAD.MOV.U32 R3, RZ, RZ, R5 ;  /* 0x000000ffff03c224 */ /* 0x000fe400078e0005 */
[----:B------:R-:W-:Y:S01]  /*1440*/  IMAD.IADD R0, R9, 0x1, R21 ;  /* 0x0000000109007824 */ /* 0x000fe200078e0215 */
[----:B------:R-:W-:Y:S06]  /*1450*/  @P0 BRA `(.L_x_12) ;  /* 0x0000000000200947 */ /* 0x000fec0003800000 */
[----:B------:R-:W-:Y:S01]  /*1460*/  USHF.R.U32.HI UR4, URZ, 0x3, UR13 ;  /* 0x000000033f047899 */ /* 0x000fe2000801160d */
[----:B------:R-:W-:Y:S01]  /*1470*/  IADD3 R2, P0, R2, R8, RZ ;  /* 0x0000000802027210 */ /* 0x000fe20007f1e0ff */
[----:B------:R-:W-:Y:S02]  /*1480*/  UISETP.GE.U32.AND UP0, UPT, UR13, 0x38, UPT ;  /* 0x000000380d00788c */ /* 0x000fe4000bf06070 */
[----:B------:R-:W-:Y:S02]  /*1490*/  UIMAD.WIDE.U32 UR4, UR4, 0x24924925, URZ ;  /* 0x24924925040478a5 */ /* 0x000fe4000f8e003f */
[----:B------:R-:W-:-:S05]  /*14a0*/  IMAD.X R3, R0, 0x1, R3, P0 ;  /* 0x0000000100037824 */ /* 0x000fca00000e0603 */
[----:B------:R-:W-:Y:S02]  /*14b0*/  UMOV UR4, URZ ;  /* 0x0000003f00047c82 */ /* 0x000fe40008000000 */
[----:B------:R-:W-:Y:S02]  /*14c0*/  @UP0 ULOP3.LUT UR4, UR5, 0x1, URZ, 0xc0, !UPT ;  /* 0x0000000105040892 */ /* 0x000fe4000f8ec03f */
[----:B------:R-:W-:-:S12]  /*14d0*/  UIMAD UR5, UR5, -0x38, UR13 ;  /* 0xffffffc8050578a4 */ /* 0x000fd8000f8e020d */
.L_x_12:
[----:B------:R-:W-:Y:S01]  /*14e0*/  ISETP.GE.U32.AND P0, PT, R2, UR6, PT ;  /* 0x0000000602007c0c */ /* 0x000fe2000bf06070 */
[----:B------:R-:W-:Y:S01]  /*14f0*/  IMAD.MOV.U32 R6, RZ, RZ, -0x1 ;  /* 0xffffffffff067424 */ /* 0x000fe200078e00ff */
[----:B------:R-:W-:Y:S01]  /*1500*/  PRMT R20, RZ, 0x7610, R20 ;  /* 0x00007610ff147816 */ /* 0x000fe20000000014 */
[----:B------:R-:W-:Y:S01]  /*1510*/  IMAD.MOV.U32 R4, RZ, RZ, -0x1 ;  /* 0xffffffffff047424 */ /* 0x000fe200078e00ff */
[----:B------:R-:W-:Y:S01]  /*1520*/  ISETP.GE.U32.AND.EX P0, PT, R3, UR7, PT, P0 ;  /* 0x0000000703007c0c */ /* 0x000fe2000bf06100 */
[----:B------:R-:W-:-:S12]  /*1530*/  IMAD.MOV.U32 R5, RZ, RZ, -0x1 ;  /* 0xffffffffff057424 */ /* 0x000fd800078e00ff */
[----:B------:R-:W-:Y:S05]  /*1540*/  @P0 BRA `(.L_x_13) ;  /* 0x0000000400240947 */ /* 0x000fea0003800000 */
[----:B------:R-:W0:Y:S01]  /*1550*/  LDC.64 R28, c[0x0][0x628] ;  /* 0x00018a00ff1c7b82 */ /* 0x000e220000000a00 */
[----:B------:R-:W-:Y:S02]  /*1560*/  IMAD.MOV.U32 R4, RZ, RZ, R2 ;  /* 0x000000ffff047224 */ /* 0x000fe400078e0002 */
[----:B------:R-:W-:-:S05]  /*1570*/  IMAD.MOV.U32 R5, RZ, RZ, R3 ;  /* 0x000000ffff057224 */ /* 0x000fca00078e0003 */
[----:B------:R-:W1:Y:S08]  /*1580*/  LDC R6, c[0x0][0x630] ;  /* 0x00018c00ff067b82 */ /* 0x000e700000000800 */
[----:B------:R-:W4:Y:S01]  /*1590*/  LDC.64 R30, c[0x0][0x620] ;  /* 0x00018800ff1e7b82 */ /* 0x000f220000000a00 */
[----:B0-----:R-:W-:-:S04]  /*15a0*/  ISETP.NE.U32.AND P0, PT, R28, RZ, PT ;  /* 0x000000ff1c00720c */ /* 0x001fc80003f05070 */
[----:B------:R-:W-:-:S13]  /*15b0*/  ISETP.NE.AND.EX P0, PT, R29, RZ, PT, P0 ;  /* 0x000000ff1d00720c */ /* 0x000fda0003f05300 */
[----:B-1--4-:R-:W-:Y:S05]  /*15c0*/  @!P0 BRA `(.L_x_14) ;  /* 0x0000000000288947 */ /* 0x012fea0003800000 */
[----:B------:R-:W0:Y:S02]  /*15d0*/  LDC R23, c[0x0][0x634] ;  /* 0x00018d00ff177b82 */ /* 0x000e240000000800 */
[----:B0-----:R-:W-:-:S05]  /*15e0*/  IADD3 R23, P0, R2, R23, RZ ;  /* 0x0000001702177210 */ /* 0x001fca0007f1e0ff */
[----:B------:R-:W-:-:S04]  /*15f0*/  IMAD.X R27, RZ, RZ, R3, P0 ;  /* 0x000000ffff1b7224 */ /* 0x000fc800000e0603 */
[----:B------:R-:W-:-:S04]  /*1600*/  IMAD.WIDE.U32 R4, R27, R28, RZ ;  /* 0x0000001c1b047225 */ /* 0x000fc800078e00ff */
[----:B------:R-:W-:-:S04]  /*1610*/  IMAD.WIDE.U32 R20, P0, R23, R29, R4 ;  /* 0x0000001d17147225 */ /* 0x000fc80007800004 */
[----:B------:R-:W-:-:S04]  /*1620*/  IMAD.WIDE.U32 R4, R23, R28, RZ ;  /* 0x0000001c17047225 */ /* 0x000fc800078e00ff */
[----:B------:R-:W-:Y:S01]  /*1630*/  IMAD.X R23, RZ, RZ, RZ, P0 ;  /* 0x000000ffff177224 */ /* 0x000fe200000e06ff */
[----:B------:R-:W-:Y:S01]  /*1640*/  IADD3 RZ, P0, R5, R20, RZ ;  /* 0x0000001405ff7210 */ /* 0x000fe20007f1e0ff */
[----:B------:R-:W-:-:S04]  /*1650*/  IMAD.MOV.U32 R22, RZ, RZ, R21 ;  /* 0x000000ffff167224 */ /* 0x000fc800078e0015 */
[----:B------:R-:W-:-:S08]  /*1660*/  IMAD.WIDE.U32.X R4, R27, R29, R22, P0 ;  /* 0x0000001d1b047225 */ /* 0x000fd000000e0416 */
.L_x_14:
[----:B------:R-:W0:Y:S01]  /*1670*/  LDC.64 R32, c[0x0][0x640] ;  /* 0x00019000ff207b82 */ /* 0x000e220000000a00 */
[-CC-:B------:R-:W-:Y:S01]  /*1680*/  SHF.R.U64 R36, R4, R6.reuse, R5.reuse ;  /* 0x0000000604247219 */ /* 0x180fe20000001205 */
[----:B------:R-:W-:Y:S01]  /*1690*/  IMAD.MOV.U32 R37, RZ, RZ, 0x1 ;  /* 0x00000001ff257424 */ /* 0x000fe200078e00ff */
[----:B------:R-:W-:Y:S02]  /*16a0*/  SHF.R.U32.HI R4, RZ, R6, R5 ;  /* 0x00000006ff047219 */ /* 0x000fe40000011605 */
[----:B------:R-:W-:-:S03]  /*16b0*/  IADD3 R21, P0, RZ, -R36, RZ ;  /* 0x80000024ff157210 */ /* 0x000fc60007f1e0ff */
[----:B------:R-:W1:Y:S02]  /*16c0*/  LDC R20, c[0x0][0x618] ;  /* 0x00018600ff147b82 */ /* 0x000e640000000800 */
[----:B------:R-:W-:-:S04]  /*16d0*/  IMAD.X R5, RZ, RZ, ~R4, P0 ;  /* 0x000000ffff057224 */ /* 0x000fc800000e0e04 */
[-C--:B------:R-:W-:Y:S02]  /*16e0*/  IMAD R6, R5, R30.reuse, RZ ;  /* 0x0000001e05067224 */ /* 0x080fe400078e02ff */
[----:B------:R-:W4:Y:S01]  /*16f0*/  LDC R23, c[0x0][0x608] ;  /* 0x00018200ff177b82 */ /* 0x000f220000000800 */
[----:B------:R-:W-:-:S04]  /*1700*/  IMAD.WIDE.U32 R4, R21, R30, R2 ;  /* 0x0000001e15047225 */ /* 0x000fc800078e0002 */
[----:B------:R-:W-:-:S03]  /*1710*/  IMAD R21, R21, R31, R6 ;  /* 0x0000001f15157224 */ /* 0x000fc600078e0206 */
[----:B------:R-:W2:Y:S01]  /*1720*/  LDC R28, c[0x0][0x658] ;  /* 0x00019600ff1c7b82 */ /* 0x000ea20000000800 */
[----:B------:R-:W-:Y:S01]  /*1730*/  IMAD.IADD R5, R5, 0x1, R21 ;  /* 0x0000000105057824 */ /* 0x000fe200078e0215 */
[----:B0-----:R-:W-:Y:S01]  /*1740*/  ISETP.NE.U32.AND P0, PT, R32, RZ, PT ;  /* 0x000000ff2000720c */ /* 0x001fe20003f05070 */
[----:B------:R-:W-:-:S03]  /*1750*/  IMAD.MOV.U32 R21, RZ, RZ, -0x1 ;  /* 0xffffffffff157424 */ /* 0x000fc600078e00ff */
[----:B------:R-:W-:Y:S02]  /*1760*/  ISETP.NE.AND.EX P0, PT, R33, RZ, PT, P0 ;  /* 0x000000ff2100720c */ /* 0x000fe40003f05300 */
[----:B------:R-:W0:Y:S01]  /*1770*/  LDC R31, c[0x0][0x600] ;  /* 0x00018000ff1f7b82 */ /* 0x000e220000000800 */
[-CC-:B-1----:R-:W-:Y:S02]  /*1780*/  SHF.R.U64 R29, R4, R20.reuse, R5.reuse ;  /* 0x00000014041d7219 */ /* 0x182fe40000001205 */
[----:B------:R-:W-:-:S05]  /*1790*/  SHF.R.U32.HI R4, RZ, R20, R5 ;  /* 0x00000014ff047219 */ /* 0x000fca0000011605 */
[----:B------:R-:W1:Y:S01]  /*17a0*/  LDC R30, c[0x0][0x648] ;  /* 0x00019200ff1e7b82 */ /* 0x000e620000000800 */
[-CC-:B----4-:R-:W-:Y:S02]  /*17b0*/  SHF.R.U64 R39, R29, R23.reuse, R4.reuse ;  /* 0x000000171d277219 */ /* 0x190fe40000001204 */
[----:B------:R-:W-:-:S05]  /*17c0*/  SHF.R.U32.HI R5, RZ, R23, R4 ;  /* 0x00000017ff057219 */ /* 0x000fca0000011604 */
[----:B------:R-:W4:Y:S01]  /*17d0*/  LDC R35, c[0x0][0x638] ;  /* 0x00018e00ff237b82 */ /* 0x000f220000000800 */
[-C--:B--2---:R-:W-:Y:S02]  /*17e0*/  SHF.L.U32 R4, R21, R28.reuse, RZ ;  /* 0x0000001c15047219 */ /* 0x084fe400000006ff */
[--C-:B------:R-:W-:Y:S02]  /*17f0*/  SHF.R.U64 R38, R39, R28, R5.reuse ;  /* 0x0000001c27267219 */ /* 0x100fe40000001205 */
[----:B------:R-:W-:Y:S02]  /*1800*/  LOP3.LUT R6, RZ, R4, RZ, 0x33, !PT ;  /* 0x00000004ff067212 */ /* 0x000fe400078e33ff */
[----:B------:R-:W-:Y:S01]  /*1810*/  SHF.R.U32.HI R5, RZ, R28, R5 ;  /* 0x0000001cff057219 */ /* 0x000fe20000011605 */
[----:B------:R-:W2:Y:S01]  /*1820*/  LDC R34, c[0x0][0x610] ;  /* 0x00018400ff227b82 */ /* 0x000ea20000000800 */
[----:B------:R-:W-:Y:S01]  /*1830*/  IMAD.MOV.U32 R4, RZ, RZ, R38 ;  /* 0x000000ffff047224 */ /* 0x000fe200078e0026 */
[----:B------:R-:W-:Y:S06]  /*1840*/  @!P0 BRA `(.L_x_15) ;  /* 0x0000000000288947 */ /* 0x000fec0003800000 */
[----:B------:R-:W3:Y:S02]  /*1850*/  LDC R23, c[0x0][0x64c] ;  /* 0x00019300ff177b82 */ /* 0x000ee40000000800 */
[----:B---3--:R-:W-:-:S05]  /*1860*/  IADD3 R23, P0, R38, R23, RZ ;  /* 0x0000001726177210 */ /* 0x008fca0007f1e0ff */
        /* <DEDUP_REMOVED lines=8> */
.L_x_15:
[----:B-1----:R-:W-:Y:S01]  /*18f0*/  SHF.R.U64 R17, R4, R30, R5 ;  /* 0x0000001e04117219 */ /* 0x002fe20000001205 */
[----:B------:R-:W-:Y:S01]  /*1900*/  @P4 IMAD R24, R25, R26, R16 ;  /* 0x0000001a19184224 */ /* 0x000fe200078e0210 */
[----:B------:R-:W-:Y:S01]  /*1910*/  LOP3.LUT R5, R39, R6, RZ, 0xc0, !PT ;  /* 0x0000000627057212 */ /* 0x000fe200078ec0ff */
[----:B0-----:R-:W-:Y:S01]  /*1920*/  VIADD R6, R31, 0xffffffff ;  /* 0xffffffff1f067836 */ /* 0x001fe20000000000 */
[----:B------:R-:W-:Y:S01]  /*1930*/  SHF.L.U32 R4, R37, R28, RZ ;  /* 0x0000001c25047219 */ /* 0x000fe200000006ff */
[----:B------:R-:W-:-:S03]  /*1940*/  IMAD.MOV R20, RZ, RZ, -R17 ;  /* 0x000000ffff147224 */ /* 0x000fc600078e0a11 */
[----:B------:R-:W-:Y:S01]  /*1950*/  LOP3.LUT R29, R29, R6, RZ, 0xc0, !PT ;  /* 0x000000061d1d7212 */ /* 0x000fe200078ec0ff */
[----:B------:R-:W-:Y:S02]  /*1960*/  IMAD R5, R4, R17, R5 ;  /* 0x0000001104057224 */ /* 0x000fe400078e0205 */
[----:B----4-:R-:W-:Y:S02]  /*1970*/  IMAD R4, R20, R35, R38 ;  /* 0x0000002314047224 */ /* 0x010fe400078e0226 */
[----:B--2---:R-:W-:Y:S02]  /*1980*/  IMAD R6, R5, R34, R24 ;  /* 0x0000002205067224 */ /* 0x004fe400078e0218 */
[----:B------:R-:W-:Y:S02]  /*1990*/  IMAD R5, R4, R31, R29 ;  /* 0x0000001f04057224 */ /* 0x000fe400078e021d */
[----:B------:R-:W-:-:S03]  /*19a0*/  IMAD.MOV.U32 R20, RZ, RZ, 0x1 ;  /* 0x00000001ff147424 */ /* 0x000fc600078e00ff */
[----:B------:R-:W-:Y:S02]  /*19b0*/  SEL R4, R5, R6, !P4 ;  /* 0x0000000605047207 */ /* 0x000fe40006000000 */
[----:B------:R-:W-:Y:S01]  /*19c0*/  SEL R6, R6, R5, !P4 ;  /* 0x0000000506067207 */ /* 0x000fe20006000000 */
[----:B------:R-:W-:-:S07]  /*19d0*/  IMAD.MOV.U32 R5, RZ, RZ, R36 ;  /* 0x000000ffff057224 */ /* 0x000fce00078e0024 */
.L_x_13:
[----:B------:R-:W-:Y:S05]  /*19e0*/  @!P2 BRA `(.L_x_16) ;  /* 0x00000000000ca947 */ /* 0x000fea0003800000 */
[----:B------:R-:W-:Y:S01]  /*19f0*/  UCGABAR_WAIT ;  /* 0x0000000000007dc7 */ /* 0x000fe20008000000 */
[----:B------:R-:W-:Y:S01]  /*1a00*/  CCTL.IVALL ;  /* 0x00000000ff00798f */ /* 0x000fe20002000000 */
[----:B------:R-:W-:Y:S05]  /*1a10*/  BRA `(.L_x_17) ;  /* 0x0000000000047947 */ /* 0x000fea0003800000 */
.L_x_16:
[----:B------:R-:W-:Y:S06]  /*1a20*/  BAR.SYNC.DEFER_BLOCKING 0x0 ;  /* 0x0000000000007b1d */ /* 0x000fec0000010000 */
.L_x_17:
[----:B------:R-:W-:Y:S05]  /*1a30*/  @!P5 BRA `(.L_x_18) ;  /* 0x0000004000c8d947 */ /* 0x000fea0003800000 */
[----:B------:R-:W-:-:S13]  /*1a40*/  ISETP.GT.U32.AND P0, PT, R40, 0x1, PT ;  /* 0x000000012800780c */ /* 0x000fda0003f04070 */
[----:B------:R-:W-:Y:S05]  /*1a50*/  @P0 EXIT ;  /* 0x000000000000094d */ /* 0x000fea0003800000 */
.L_x_19:
[----:B------:R-:W-:-:S08]  /*1a60*/  NOP ;  /* 0x0000000000007918 */ /* 0x000fd00000000000 */
[----:B------:R-:W0:Y:S02]  /*1a70*/  USETMAXREG.TRY_ALLOC.CTAPOOL UP0, 0xe8 ;  /* 0x000000e8000079c8 */ /* 0x000e240008000600 */
[----:B0-----:R-:W-:-:S13]  /*1a80*/  PLOP3.LUT P0, PT, PT, PT, UP0, 0x80, 0x0 ;  /* 0x000000000000781c */ /* 0x001fda0003f0f008 */
[----:B------:R-:W-:Y:S05]  /*1a90*/  @!P0 BRA `(.L_x_19) ;  /* 0xfffffffc00f08947 */ /* 0x000fea000383ffff */
[----:B------:R-:W-:-:S13]  /*1aa0*/  LOP3.LUT P0, RZ, R20, 0xff, RZ, 0xc0, !PT ;  /* 0x000000ff14ff7812 */ /* 0x000fda000780c0ff */
[----:B------:R-:W-:Y:S05]  /*1ab0*/  @!P0 EXIT ;  /* 0x000000000000894d */ /* 0x000fea0003800000 */
[----:B------:R-:W0:Y:S01]  /*1ac0*/  S2UR UR6, SR_CgaCtaId ;  /* 0x00000000000679c3 */ /* 0x000e220000008800 */
[CC--:B------:R-:W-:Y:S01]  /*1ad0*/  LEA.HI R11, R19.reuse, R10.reuse, RZ, 0x2 ;  /* 0x0000000a130b7211 */ /* 0x0c0fe200078f10ff */
[----:B------:R-:W-:Y:S01]  /*1ae0*/  UIADD3 UR7, UR15, -0x1, URZ ;  /* 0xffffffff0f077890 */ /* 0x000fe2000fffe03f */
[----:B------:R-:W-:Y:S01]  /*1af0*/  LEA.HI R19, R19, R10, RZ, 0x5 ;  /* 0x0000000a13137211 */ /* 0x000fe200078f28ff */
[----:B------:R-:W-:Y:S01]  /*1b00*/  UMOV UR12, 0x400 ;  /* 0x00000400000c7882 */ /* 0x000fe20000000000 */
[--C-:B------:R-:W-:Y:S01]  /*1b10*/  SHF.R.S32.HI R16, RZ, 0x2, R11.reuse ;  /* 0x00000002ff107819 */ /* 0x100fe2000001140b */
[----:B------:R-:W-:Y:S01]  /*1b20*/  UISETP.LT.AND UP0, UPT, UR13, 0x1, UPT ;  /* 0x000000010d00788c */ /* 0x000fe2000bf01270 */
[----:B------:R-:W-:Y:S01]  /*1b30*/  SHF.R.S32.HI R17, RZ, 0x1f, R11 ;  /* 0x0000001fff117819 */ /* 0x000fe2000001140b */
[----:B------:R-:W-:Y:S01]  /*1b40*/  USHF.L.U32 UR22, UR13, 0x1, URZ ;  /* 0x000000010d167899 */ /* 0x000fe2000800063f */
[----:B------:R-:W-:Y:S01]  /*1b50*/  SHF.R.S32.HI R19, RZ, 0x5, R19 ;  /* 0x00000005ff137819 */ /* 0x000fe20000011413 */
[----:B------:R-:W-:Y:S01]  /*1b60*/  USEL UR14, UR13, 0x1, UP0 ;  /* 0x000000010d0e7887 */ /* 0x000fe20008000000 */
[----:B------:R-:W-:Y:S01]  /*1b70*/  LEA.HI R17, R17, R16, RZ, 0x3 ;  /* 0x0000001011117211 */ /* 0x000fe200078f18ff */
[----:B------:R-:W-:Y:S01]  /*1b80*/  UISETP.NE.AND UP0, UPT, UR7, URZ, UPT ;  /* 0x0000003f0700728c */ /* 0x000fe2000bf05270 */
[----:B------:R-:W-:Y:S01]  /*1b90*/  LOP3.LUT R11, R11, 0xfffffffc, RZ, 0xc0, !PT ;  /* 0xfffffffc0b0b7812 */ /* 0x000fe200078ec0ff */
[----:B------:R-:W-:Y:S01]  /*1ba0*/  UIADD3 UR14, -UR14, UR13, URZ ;  /* 0x0000000d0e0e7290 */ /* 0x000fe2000fffe13f */
[----:B------:R-:W-:Y:S01]  /*1bb0*/  LOP3.LUT R17, R17, 0xfffffff8, RZ, 0xc0, !PT ;  /* 0xfffffff811117812 */ /* 0x000fe200078ec0ff */
[----:B------:R-:W-:Y:S01]  /*1bc0*/  USEL UR9, URZ, 0x1, UP0 ;  /* 0x000000013f097887 */ /* 0x000fe20008000000 */
[----:B------:R-:W-:Y:S01]  /*1bd0*/  LOP3.LUT R86, R7, 0x1, RZ, 0xfc, !PT ;  /* 0x0000000107567812 */ /* 0x000fe200078efcff */
[----:B------:R-:W-:-:S02]  /*1be0*/  IMAD.IADD R20, R10, 0x1, -R11 ;  /* 0x000000010a147824 */ /* 0x000fc400078e0a0b */
[----:B------:R-:W-:Y:S02]  /*1bf0*/  IMAD.IADD R16, R16, 0x1, -R17 ;  /* 0x0000000110107824 */ /* 0x000fe400078e0a11 */
[----:B------:R-:W-:Y:S01]  /*1c00*/  IMAD.U32 R87, RZ, RZ, UR9 ;  /* 0x00000009ff577e24 */ /* 0x000fe2000f8e00ff */
[----:B0-----:R-:W-:Y:S02]  /*1c10*/  ULEA UR12, UR6, UR12, 0x18 ;  /* 0x0000000c060c7291 */ /* 0x001fe4000f8ec03f */
[--C-:B------:R-:W-:Y:S01]  /*1c20*/  SHF.R.S32.HI R17, RZ, 0x1f, R16.reuse ;  /* 0x0000001fff117819 */ /* 0x100fe20000011410 */
[----:B------:R-:W-:Y:S01]  /*1c30*/  USHF.L.U32 UR6, UR7, 0x3, URZ ;  /* 0x0000000307067899 */ /* 0x000fe2000800063f */
[C-C-:B------:R-:W-:Y:S01]  /*1c40*/  IMAD R21, R19.reuse, -0x10, -R16.reuse ;  /* 0xfffffff013157824 */ /* 0x140fe200078e0a10 */
[----:B------:R-:W-:Y:S02]  /*1c50*/  UIADD3 UR7, UR12, 0x480, URZ ;  /* 0x000004800c077890 */ /* 0x000fe4000fffe03f */
[----:B------:R-:W-:Y:S01]  /*1c60*/  ULOP3.LUT UR6, UR6, 0x8, URZ, 0xc0, !UPT ;  /* 0x0000000806067892 */ /* 0x000fe2000f8ec03f */
[----:B------:R-:W-:Y:S01]  /*1c70*/  IMAD.WIDE R10, R19, 0x10, R16 ;  /* 0x00000010130a7825 */ /* 0x000fe200078e0210 */
[----:B------:R-:W-:-:S02]  /*1c80*/  UIADD3 UR8, UR12, 0x1c480, URZ ;  /* 0x0001c4800c087890 */ /* 0x000fc4000fffe03f */
[----:B------:R-:W-:Y:S02]  /*1c90*/  USHF.R.U32.HI UR7, URZ, 0x4, UR7 ;  /* 0x000000043f077899 */ /* 0x000fe40008011607 */
[----:B------:R-:W-:Y:S02]  /*1ca0*/  USHF.R.U32.HI UR8, URZ, 0x4, UR8 ;  /* 0x000000043f087899 */ /* 0x000fe40008011608 */
[----:B------:R-:W-:Y:S02]  /*1cb0*/  ULOP3.LUT UR24, UR6, 0x8, URZ, 0x3c, !UPT ;  /* 0x0000000806187892 */ /* 0x000fe4000f8e3c3f */
[----:B------:R-:W-:Y:S02]  /*1cc0*/  ULOP3.LUT UR16, UR6, 0x18, URZ, 0x3c, !UPT ;  /* 0x0000001806107892 */ /* 0x000fe4000f8e3c3f */
[----:B------:R-:W-:Y:S01]  /*1cd0*/  UIADD3 UR23, UR12, 0x390, URZ ;  /* 0x000003900c177890 */ /* 0x000fe2000fffe03f */
[----:B------:R-:W-:Y:S01]  /*1ce0*/  ULDC UR6, c[0x0][0x284] ;  /* 0x0000a10000067ab9 */ /* 0x000fe20000000800 */
[----:B------:R-:W-:Y:S01]  /*1cf0*/  ULOP3.LUT UR7, UR7, 0x3fff, URZ, 0xc0, !UPT ;  /* 0x00003fff07077892 */ /* 0x000fe2000f8ec03f */
[----:B------:R-:W-:Y:S01]  /*1d00*/  VIADD R21, R21, UR6 ;  /* 0x0000000615157c36 */ /* 0x000fe20008000000 */
[----:B------:R-:W-:-:S02]  /*1d10*/  ULOP3.LUT UR8, UR8, 0x3fff, URZ, 0xc0, !UPT ;  /* 0x00003fff08087892 */ /* 0x000fc4000f8ec03f */
[----:B------:R-:W-:Y:S02]  /*1d20*/  ULEA UR15, UR15, UR23, 0x3 ;  /* 0x000000170f0f7291 */ /* 0x000fe4000f8e183f */
[----:B------:R-:W-:Y:S02]  /*1d30*/  ULOP3.LUT UR17, UR7, 0x10000, URZ, 0xfc, !UPT ;  /* 0x0001000007117892 */ /* 0x000fe4000f8efc3f */
[----:B------:R-:W-:-:S12]  /*1d40*/  ULOP3.LUT UR18, UR8, 0x10000, URZ, 0xfc, !UPT ;  /* 0x0001000008127892 */ /* 0x000fd8000f8efc3f */
.L_x_110:
[----:B------:R-:W-:Y:S01]  /*1d50*/  SHF.L.U32 R16, R87, 0x1f, RZ ;  /* 0x0000001f57107819 */ /* 0x000fe200000006ff */
[----:B------:R-:W0:Y:S01]  /*1d60*/  LDC R17, c[0x0][0x28c] ;  /* 0x0000a300ff117b82 */ /* 0x000e220000000800 */
[----:B------:R-:W-:Y:S01]  /*1d70*/  UMOV UR6, URZ ;  /* 0x0000003f00067c82 */ /* 0x000fe20008000000 */
[----:B------:R-:W-:Y:S01]  /*1d80*/  UMOV UR19, UR5 ;  /* 0x0000000500137c82 */ /* 0x000fe20008000000 */
[----:B-1----:R-:W1:Y:S01]  /*1d90*/  SYNCS.PHASECHK.TRANS64.TRYWAIT P0, [UR15+-0x8], R16 ;  /* 0xfffff810ff0075a7 */ /* 0x002e62000800014f */
[----:B0-----:R-:W-:Y:S01]  /*1da0*/  ISETP.GE.AND P1, PT, R17, 0x1, PT ;  /* 0x000000011100780c */ /* 0x001fe20003f26270 */
[----:B-1234-:R-:W-:-:S12]  /*1db0*/  @!P0 BRA `(.L_x_20) ;  /* 0x0000006c00308947 */ /* 0x01efd80003800000 */
.L_x_184:
[----:B------:R-:W-:Y:S01]  /*1dc0*/  UMOV UR7, URZ ;  /* 0x0000003f00077c82 */ /* 0x000fe20008000000 */
[----:B------:R-:W-:Y:S01]  /*1dd0*/  UMOV UR8, URZ ;  /* 0x0000003f00087c82 */ /* 0x000fe20008000000 */
[----:B------:R-:W-:Y:S02]  /*1de0*/  CS2R R22, SRZ ;  /* 0x0000000000167805 */ /* 0x000fe4000001ff00 */
[----:B------:R-:W-:Y:S02]  /*1df0*/  CS2R R56, SRZ ;  /* 0x0000000000387805 */ /* 0x000fe4000001ff00 */
[----:B------:R-:W-:Y:S02]  /*1e00*/  CS2R R58, SRZ ;  /* 0x00000000003a7805 */ /* 0x000fe4000001ff00 */
[----:B------:R-:W-:Y:S02]  /*1e10*/  CS2R R60, SRZ ;  /* 0x00000000003c7805 */ /* 0x000fe4000001ff00 */
[----:B------:R-:W-:-:S02]  /*1e20*/  CS2R R62, SRZ ;  /* 0x00000000003e7805 */ /* 0x000fc4000001ff00 */
[----:B------:R-:W-:Y:S02]  /*1e30*/  CS2R R64, SRZ ;  /* 0x0000000000407805 */ /* 0x000fe4000001ff00 */
        /* <DEDUP_REMOVED lines=9> */
[----:B------:R-:W-:Y:S01]  /*1ed0*/  CS2R R84, SRZ ;  /* 0x0000000000547805 */ /* 0x000fe2000001ff00 */
[----:B------:R-:W-:Y:S01]  /*1ee0*/  IMAD.U32 R88, RZ, RZ, UR4 ;  /* 0x00000004ff587e24 */ /* 0x000fe2000f8e00ff */
        /* <DEDUP_REMOVED lines=15> */
[----:B------:R-:W-:Y:S01]  /*1fe0*/  CS2R R54, SRZ ;  /* 0x0000000000367805 */ /* 0x000fe2000001ff00 */
[----:B------:R-:W-:Y:S06]  /*1ff0*/  @!P1 BRA `(.L_x_21) ;  /* 0x0000000400449947 */ /* 0x000fec0003800000 */
[----:B------:R-:W-:-:S13]  /*2000*/  ISETP.NE.AND P1, PT, R86, 0x3, PT ;  /* 0x000000035600780c */ /* 0x000fda0003f25270 */
[----:B------:R-:W-:Y:S05]  /*2010*/  @!P1 BRA `(.L_x_22) ;  /* 0x0000000000049947 */ /* 0x000fea0003800000 */
[----:B------:R-:W-:Y:S01]  /*2020*/  BPT.TRAP 0x1 ;  /* 0x000000040000795c */ /* 0x000fe20000300000 */
.L_x_22:
[----:B------:R-:W-:Y:S01]  /*2030*/  ULEA UR6, UR5, UR12, 0x3 ;  /* 0x0000000c05067291 */ /* 0x000fe2000f8e183f */
[----:B0-----:R-:W-:-:S05]  /*2040*/  IMAD.U32 R16, RZ, RZ, UR4 ;  /* 0x00000004ff107e24 */ /* 0x001fca000f8e00ff */
[----:B------:R-:W-:-:S04]  /*2050*/  SHF.L.U32 R16, R16, 0x1f, RZ ;  /* 0x0000001f10107819 */ /* 0x000fc800000006ff */
[----:B------:R0:W1:Y:S01]  /*2060*/  SYNCS.PHASECHK.TRANS64.TRYWAIT P0, [UR6], R16 ;  /* 0x00000010ff0075a7 */ /* 0x0000620008000146 */
[----:B------:R-:W-:Y:S05]  /*2070*/  @!P1 BRA `(.L_x_23) ;  /* 0x0000000000049947 */ /* 0x000fea0003800000 */
[----:B------:R-:W-:Y:S01]  /*2080*/  BPT.TRAP 0x1 ;  /* 0x000000040000795c */ /* 0x000fe20000300000 */
.L_x_23:
[----:B-1----:R-:W-:Y:S05]  /*2090*/  @P0 BRA `(.L_x_24) ;  /* 0x0000000000080947 */ /* 0x002fea0003800000 */
[----:B------:R-:W1:Y:S02]  /*20a0*/  SYNCS.PHASECHK.TRANS64.TRYWAIT P0, [UR6], R16 ;  /* 0x00000010ff0075a7 */ /* 0x000e640008000146 */
[----:B-1----:R-:W-:Y:S05]  /*20b0*/  @!P0 BRA `(.L_x_25) ;  /* 0x0000006800888947 */ /* 0x002fea0003800000 */
.L_x_24:
[----:B------:R-:W-:Y:S01]  /*20c0*/  ULDC UR7, c[0x0][0x50c] ;  /* 0x0001430000077ab9 */ /* 0x000fe20000000800 */
[----:B------:R-:W-:Y:S01]  /*20d0*/  ULEA UR8, UR5, UR17, 0x7 ;  /* 0x0000001105087291 */ /* 0x000fe2000f8e383f */
[----:B------:R-:W-:Y:S01]  /*20e0*/  WARPGROUP.ARRIVE ;  /* 0x00000000000079c5 */ /* 0x000fe20000000000 */
[----:B------:R-:W-:Y:S01]  /*20f0*/  UISETP.NE.AND UP0, UPT, UR7, 0x1, UPT ;  /* 0x000000010700788c */ /* 0x000fe2000bf05270 */
[----:B------:R-:W-:Y:S01]  /*2100*/  CS2R R22, SRZ ;  /* 0x0000000000167805 */ /* 0x000fe2000001ff00 */
[----:B------:R-:W-:Y:S01]  /*2110*/  ULEA UR10, UR5, UR18, 0x7 ;  /* 0x00000012050a7291 */ /* 0x000fe2000f8e383f */
[----:B------:R-:W-:Y:S01]  /*2120*/  CS2R R56, SRZ ;  /* 0x0000000000387805 */ /* 0x000fe2000001ff00 */
[----:B------:R-:W-:Y:S01]  /*2130*/  USEL UR7, URZ, 0x1, UP0 ;  /* 0x000000013f077887 */ /* 0x000fe20008000000 */
[----:B------:R-:W-:Y:S01]  /*2140*/  CS2R R58, SRZ ;  /* 0x00000000003a7805 */ /* 0x000fe2000001ff00 */
[----:B------:R-:W-:Y:S01]  /*2150*/  UMOV UR9, 0xc0000010 ;  /* 0xc000001000097882 */ /* 0x000fe20000000000 */
[----:B------:R-:W-:Y:S01]  /*2160*/  UMOV UR11, 0xc0000010 ;  /* 0xc0000010000b7882 */ /* 0x000fe20000000000 */
[----:B------:R-:W-:Y:S01]  /*2170*/  UMOV UR6, 0x1 ;  /* 0x0000000100067882 */ /* 0x000fe20000000000 */
[----:B------:R-:W-:-:S02]  /*2180*/  CS2R R60, SRZ ;  /* 0x00000000003c7805 */ /* 0x000fc4000001ff00 */
[----:B------:R-:W-:Y:S01]  /*2190*/  ISETP.NE.AND P0, PT, RZ, UR7, PT ;  /* 0x00000007ff007c0c */ /* 0x000fe2000bf05270 */
[----:B------:R-:W-:Y:S01]  /*21a0*/  QGMMA.64x64x32.F32.E4M3.E4M3 R24, gdesc[UR8], RZ, !UPT, gsb0 ;  /* 0x00e00000081879f3 */ /* 0x000fe2000c0008ff */
        /* <DEDUP_REMOVED lines=11> */
[----:B------:R-:W-:Y:S01]  /*2260*/  CS2R R84, SRZ ;  /* 0x0000000000547805 */ /* 0x000fe2000001ff00 */
[----:B------:R-:W-:Y:S06]  /*2270*/  @!P0 BRA `(.L_x_26) ;  /* 0x0000000000888947 */ /* 0x000fec0003800000 */
[----:B------:R-:W-:Y:S02]  /*2280*/  WARPGROUP.DEPBAR.LE gsb0, 0x0 ;  /* 0x00008000000079c5 */ /* 0x000fe40000010000 */
[----:B------:R-:W-:-:S01]  /*2290*/  FADD R85, RZ, R24 ;  /* 0x00000018ff557221 */ /* 0x000fc20000000000 */
[----:B------:R-:W-:Y:S01]  /*22a0*/  FADD R84, RZ, R25 ;  /* 0x00000019ff547221 */ /* 0x000fe20000000000 */
        /* <DEDUP_REMOVED lines=30> */
[----:B------:R-:W-:-:S06]  /*2490*/  UMOV UR6, URZ ;  /* 0x0000003f00067c82 */ /* 0x000fcc0008000000 */
.L_x_26:
[----:B------:R-:W-:-:S04]  /*24a0*/  UIADD3 UR19, UR5, 0x1, URZ ;  /* 0x0000000105137890 */ /* 0x000fc8000fffe03f */
[----:B------:R-:W-:-:S04]  /*24b0*/  UISETP.NE.AND UP0, UPT, UR19, 0x38, UPT ;  /* 0x000000381300788c */ /* 0x000fc8000bf05270 */
[----:B------:R-:W-:Y:S02]  /*24c0*/  USEL UR8, URZ, 0x1, UP0 ;  /* 0x000000013f087887 */ /* 0x000fe40008000000 */
[----:B------:R-:W-:Y:S02]  /*24d0*/  USEL UR19, UR19, URZ, UP0 ;  /* 0x0000003f13137287 */ /* 0x000fe40008000000 */
[----:B------:R-:W-:-:S06]  /*24e0*/  ULOP3.LUT UR8, UR4, UR8, URZ, 0x3c, !UPT ;  /* 0x0000000804087292 */ /* 0x000fcc000f8e3c3f */
[----:B------:R-:W-:Y:S01]  /*24f0*/  IMAD.U32 R88, RZ, RZ, UR8 ;  /* 0x00000008ff587e24 */ /* 0x000fe2000f8e00ff */
[----:B------:R-:W-:-:S06]  /*2500*/  UMOV UR8, 0x1 ;  /* 0x0000000100087882 */ /* 0x000fcc0000000000 */
.L_x_21:
[----:B------:R-:W-:-:S06]  /*2510*/  UISETP.GE.AND UP0, UPT, UR14, 0x1, UPT ;  /* 0x000000010e00788c */ /* 0x000fcc000bf06270 */
[----:B------:R-:W-:-:S13]  /*2520*/  PLOP3.LUT P0, PT, PT, PT, UP0, 0x80, 0x0 ;  /* 0x000000000000781c */ /* 0x000fda0003f0f008 */
[----:B------:R-:W-:Y:S05]  /*2530*/  @!P0 BRA `(.L_x_27) ;  /* 0x0000000400548947 */ /* 0x000fea0003800000 */
[----:B01----:R-:W-:Y:S01]  /*2540*/  IMAD.U32 R16, RZ, RZ, UR14 ;  /* 0x0000000eff107e24 */ /* 0x003fe2000f8e00ff */
[----:B------:R-:W-:Y:S01]  /*2550*/  ULDC UR25, c[0x0][0x50c] ;  /* 0x0001430000197ab9 */ /* 0x000fe20000000800 */
[----:B------:R-:W-:-:S07]  /*2560*/  IMAD.U32 R17, RZ, RZ, UR5 ;  /* 0x00000005ff117e24 */ /* 0x000fce000f8e00ff */
.L_x_35:
[----:B------:R-:W-:-:S13]  /*2570*/  ISETP.NE.AND P1, PT, R86, 0x3, PT ;  /* 0x000000035600780c */ /* 0x000fda0003f25270 */
[----:B------:R-:W-:Y:S05]  /*2580*/  @!P1 BRA `(.L_x_28) ;  /* 0x0000000000049947 */ /* 0x000fea0003800000 */
[----:B------:R-:W-:Y:S01]  /*2590*/  BPT.TRAP 0x1 ;  /* 0x000000040000795c */ /* 0x000fe20000300000 */
.L_x_28:
[----:B------:R-:W-:Y:S01]  /*25a0*/  ULEA UR9, UR19, UR12, 0x3 ;  /* 0x0000000c13097291 */ /* 0x000fe2000f8e183f */
[----:B------:R-:W-:-:S08]  /*25b0*/  SHF.L.U32 R18, R88, 0x1f, RZ ;  /* 0x0000001f58127819 */ /* 0x000fd000000006ff */
[----:B------:R0:W1:Y:S01]  /*25c0*/  SYNCS.PHASECHK.TRANS64.TRYWAIT P0, [UR9], R18 ;  /* 0x00000012ff0075a7 */ /* 0x0000620008000149 */
[----:B------:R-:W-:Y:S05]  /*25d0*/  @!P1 BRA `(.L_x_29) ;  /* 0x0000000000049947 */ /* 0x000fea0003800000 */
[----:B------:R-:W-:Y:S01]  /*25e0*/  BPT.TRAP 0x1 ;  /* 0x000000040000795c */ /* 0x000fe20000300000 */
.L_x_29:
[----:B-1----:R-:W-:Y:S05]  /*25f0*/  @P0 BRA `(.L_x_30) ;  /* 0x0000000000080947 */ /* 0x002fea0003800000 */
[----:B------:R-:W1:Y:S02]  /*2600*/  SYNCS.PHASECHK.TRANS64.TRYWAIT P0, [UR9], R18 ;  /* 0x00000012ff0075a7 */ /* 0x000e640008000149 */
[----:B-1----:R-:W-:Y:S05]  /*2610*/  @!P0 BRA `(.L_x_31) ;  /* 0x0000006400488947 */ /* 0x002fea0003800000 */
.L_x_30:
[----:B------:R-:W-:Y:S01]  /*2620*/  UISETP.NE.AND UP0, UPT, UR7, URZ, UPT ;  /* 0x0000003f0700728c */ /* 0x000fe2000bf05270 */
[----:B------:R-:W-:Y:S01]  /*2630*/  WARPGROUP.ARRIVE ;  /* 0x00000000000079c5 */ /* 0x000fe20000000000 */
[----:B------:R-:W-:Y:S02]  /*2640*/  ULEA UR10, UR19, UR18, 0x7 ;  /* 0x00000012130a7291 */ /* 0x000fe4000f8e383f */
[----:B------:R-:W-:Y:S01]  /*2650*/  USEL UR8, UR8, URZ, !UP0 ;  /* 0x0000003f08087287 */ /* 0x000fe2000c000000 */
[----:B------:R-:W-:Y:S01]  /*2660*/  UMOV UR9, 0xc0000010 ;  /* 0xc000001000097882 */ /* 0x000fe20000000000 */
[----:B------:R-:W-:Y:S02]  /*2670*/  UMOV UR11, 0xc0000010 ;  /* 0xc0000010000b7882 */ /* 0x000fe40000000000 */
[----:B------:R-:W-:Y:S02]  /*2680*/  UISETP.NE.U32.AND UP0, UPT, UR8, URZ, UPT ;  /* 0x0000003f0800728c */ /* 0x000fe4000bf05070 */
[----:B------:R-:W-:-:S02]  /*2690*/  ULEA UR8, UR19, UR17, 0x7 ;  /* 0x0000001113087291 */ /* 0x000fc4000f8e383f */
[----:B------:R-:W-:-:S07]  /*26a0*/  UIADD3 UR6, UR6, 0x1, URZ ;  /* 0x0000000106067890 */ /* 0x000fce000fffe03f */
[----:B------:R-:W-:Y:S01]  /*26b0*/  QGMMA.64x64x32.F32.E4M3.E4M3 R24, gdesc[UR8], R24, UP0, gsb0 ;  /* 0x00e00000081879f3 */ /* 0x000fe2000b800818 */
[----:B------:R-:W-:-:S04]  /*26c0*/  UISETP.NE.AND UP0, UPT, UR6, UR25, UPT ;  /* 0x000000190600728c */ /* 0x000fc8000bf05270 */
[----:B------:R-:W-:-:S06]  /*26d0*/  USEL UR7, URZ, 0x1, UP0 ;  /* 0x000000013f077887 */ /* 0x000fcc0008000000 */
[----:B------:R-:W-:Y:S01]  /*26e0*/  ISETP.NE.AND P0, PT, RZ, UR7, PT ;  /* 0x00000007ff007c0c */ /* 0x000fe2000bf05270 */
[----:B------:R-:W-:-:S12]  /*26f0*/  WARPGROUP.DEPBAR.LE gsb0, 0x1 ;  /* 0x00008000000079c5 */ /* 0x000fd80000010100 */
[----:B------:R-:W-:Y:S05]  /*2700*/  @!P0 BRA `(.L_x_32) ;  /* 0x0000000000888947 */ /* 0x000fea0003800000 */
[----:B------:R-:W-:Y:S02]  /*2710*/  WARPGROUP.DEPBAR.LE gsb0, 0x0 ;  /* 0x00008000000079c5 */ /* 0x000fe40000010000 */
[----:B------:R-:W-:-:S01]  /*2720*/  FADD R85, R24, R85 ;  /* 0x0000005518557221 */ /* 0x000fc20000000000 */
[----:B------:R-:W-:Y:S01]  /*2730*/  FADD R84, R25, R84 ;  /* 0x0000005419547221 */ /* 0x000fe20000000000 */
        /* <DEDUP_REMOVED lines=30> */
[----:B------:R-:W-:-:S06]  /*2920*/  UMOV UR6, URZ ;  /* 0x0000003f00067c82 */ /* 0x000fcc0008000000 */
.L_x_32:
[----:B------:R-:W-:Y:S05]  /*2930*/  @!P1 BRA `(.L_x_33) ;  /* 0x0000000000049947 */ /* 0x000fea0003800000 */
[----:B------:R-:W-:Y:S01]  /*2940*/  BPT.TRAP 0x1 ;  /* 0x000000040000795c */ /* 0x000fe20000300000 */
.L_x_33:
[----:B------:R-:W-:-:S13]  /*2950*/  ISETP.NE.AND P0, PT, R13, RZ, PT ;  /* 0x000000ff0d00720c */ /* 0x000fda0003f05270 */
[----:B01----:R-:W-:-:S05]  /*2960*/  @P0 LEA R18, R17, UR12, 0x3 ;  /* 0x0000000c11120c11 */ /* 0x003fca000f8e18ff */
[----:B------:R-:W-:-:S05]  /*2970*/  @P0 VIADD R19, R18, 0x1c0 ;  /* 0x000001c012130836 */ /* 0x000fca0000000000 */
[----:B------:R-:W-:-:S04]  /*2980*/  @P0 PRMT R19, R12, 0x654, R19 ;  /* 0x000006540c130816 */ /* 0x000fc80000000013 */
[----:B------:R0:W-:Y:S01]  /*2990*/  @P0 SYNCS.ARRIVE.TRANS64.RED.A1T0 RZ, [R19+URZ], RZ ;  /* 0x000000ff13ff09a7 */ /* 0x0001e2000810043f */
[----:B------:R-:W-:-:S13]  /*29a0*/  ISETP.GT.U32.AND P0, PT, R7, 0x1, PT ;  /* 0x000000010700780c */ /* 0x000fda0003f04070 */
[----:B0-----:R-:W-:Y:S05]  /*29b0*/  @P0 BRA `(.L_x_34) ;  /* 0x0000000000040947 */ /* 0x001fea0003800000 */
[----:B------:R-:W-:Y:S01]  /*29c0*/  BPT.TRAP 0x1 ;  /* 0x000000040000795c */ /* 0x000fe20000300000 */
.L_x_34:
[----:B------:R-:W-:Y:S01]  /*29d0*/  UIADD3 UR19, UR19, 0x1, URZ ;  /* 0x0000000113137890 */ /* 0x000fe2000fffe03f */
[C---:B------:R-:W-:Y:S01]  /*29e0*/  ISETP.GT.AND P1, PT, R16.reuse, 0x1, PT ;  /* 0x000000011000780c */ /* 0x040fe20003f24270 */
[----:B------:R-:W-:Y:S02]  /*29f0*/  VIADD R17, R17, 0x1 ;  /* 0x0000000111117836 */ /* 0x000fe40000000000 */
[----:B------:R-:W-:Y:S01]  /*2a00*/  UISETP.NE.AND UP0, UPT, UR19, 0x38, UPT ;  /* 0x000000381300788c */ /* 0x000fe2000bf05270 */
[----:B------:R-:W-:Y:S02]  /*2a10*/  VIADD R16, R16, 0xffffffff ;  /* 0xffffffff10107836 */ /* 0x000fe40000000000 */
[C---:B------:R-:W-:Y:S01]  /*2a20*/  ISETP.NE.AND P0, PT, R17.reuse, 0x38, PT ;  /* 0x000000381100780c */ /* 0x040fe20003f05270 */
[----:B------:R-:W-:Y:S02]  /*2a30*/  USEL UR8, URZ, 0x1, UP0 ;  /* 0x000000013f087887 */ /* 0x000fe40008000000 */
[----:B------:R-:W-:Y:S01]  /*2a40*/  USEL UR19, UR19, URZ, UP0 ;  /* 0x0000003f13137287 */ /* 0x000fe20008000000 */
[----:B------:R-:W-:-:S03]  /*2a50*/  SEL R17, R17, RZ, P0 ;  /* 0x000000ff11117207 */ /* 0x000fc60000000000 */
[----:B------:R-:W-:Y:S01]  /*2a60*/  LOP3.LUT R88, R88, UR8, RZ, 0x3c, !PT ;  /* 0x0000000858587c12 */ /* 0x000fe2000f8e3cff */
[----:B------:R-:W-:Y:S01]  /*2a70*/  UMOV UR8, 0x1 ;  /* 0x0000000100087882 */ /* 0x000fe20000000000 */
[----:B------:R-:W-:Y:S06]  /*2a80*/  @P1 BRA `(.L_x_35) ;  /* 0xfffffff800b81947 */ /* 0x000fec000383ffff */
.L_x_27:
[----:B------:R-:W-:Y:S01]  /*2a90*/  UISETP.NE.AND UP0, UPT, UR6, URZ, UPT ;  /* 0x0000003f0600728c */ /* 0x000fe2000bf05270 */
[----:B01----:R-:W0:Y:S01]  /*2aa0*/  LDC R16, c[0x0][0x28c] ;  /* 0x0000a300ff107b82 */ /* 0x003e220000000800 */
[----:B------:R-:W-:Y:S02]  /*2ab0*/  IMAD.U32 R17, RZ, RZ, UR24 ;  /* 0x00000018ff117e24 */ /* 0x000fe4000f8e00ff */
[----:B------:R-:W-:-:S06]  /*2ac0*/  USEL UR6, URZ, 0x1, !UP0 ;  /* 0x000000013f067887 */ /* 0x000fcc000c000000 */
[----:B------:R-:W-:-:S13]  /*2ad0*/  ISETP.NE.AND P0, PT, RZ, UR6, PT ;  /* 0x00000006ff007c0c */ /* 0x000fda000bf05270 */
[----:B------:R-:W-:Y:S05]  /*2ae0*/  @!P0 BRA `(.L_x_36) ;  /* 0x0000000000848947 */ /* 0x000fea0003800000 */
[----:B------:R-:W-:Y:S02]  /*2af0*/  WARPGROUP.DEPBAR.LE gsb0, 0x0 ;  /* 0x00008000000079c5 */ /* 0x000fe40000010000 */
[----:B------:R-:W-:Y:S01]  /*2b00*/  FADD R85, R24, R85 ;  /* 0x0000005518557221 */ /* 0x000fe20000000000 */
        /* <DEDUP_REMOVED lines=30> */
[----:B------:R-:W-:-:S07]  /*2cf0*/  FADD R22, R22, R55 ;  /* 0x0000003716167221 */ /* 0x000fce0000000000 */
.L_x_36:
[----:B0-----:R-:W-:Y:S01]  /*2d00*/  ISETP.GE.AND P0, PT, R16, 0x1, PT ;  /* 0x000000011000780c */ /* 0x001fe20003f06270 */
[----:B------:R0:W-:Y:S01]  /*2d10*/  SYNCS.ARRIVE.TRANS64.A1T0 RZ, [R17+UR23], RZ ;  /* 0x000000ff11ff79a7 */ /* 0x0001e20008100017 */
[----:B------:R-:W-:-:S11]  /*2d20*/  WARPGROUP.DEPBAR.LE gsb0, 0x0 ;  /* 0x00008000000079c5 */ /* 0x000fd60000010000 */
[----:B------:R-:W-:Y:S05]  /*2d30*/  @!P0 BRA `(.L_x_37) ;  /* 0x0000000000488947 */ /* 0x000fea0003800000 */
[----:B------:R-:W-:-:S13]  /*2d40*/  ISETP.NE.AND P0, PT, R86, 0x3, PT ;  /* 0x000000035600780c */ /* 0x000fda0003f05270 */
[----:B------:R-:W-:Y:S05]  /*2d50*/  @!P0 BRA `(.L_x_38) ;  /* 0x0000000000048947 */ /* 0x000fea0003800000 */
[----:B------:R-:W-:Y:S01]  /*2d60*/  BPT.TRAP 0x1 ;  /* 0x000000040000795c */ /* 0x000fe20000300000 */
.L_x_38:
[----:B------:R-:W-:-:S13]  /*2d70*/  ISETP.NE.AND P0, PT, R13, RZ, PT ;  /* 0x000000ff0d00720c */ /* 0x000fda0003f05270 */
[----:B------:R-:W-:-:S05]  /*2d80*/  VOTEU.ANY UP0, P0 ;  /* 0x00000000003f7886 */ /* 0x000fca0000000100 */
[----:B------:R-:W-:-:S06]  /*2d90*/  @UP0 UIADD3 UR6, UR14, UR5, URZ ;  /* 0x000000050e060290 */ /* 0x000fcc000fffe03f */
[----:B------:R-:W-:Y:S02]  /*2da0*/  IMAD.U32 R16, RZ, RZ, UR6 ;  /* 0x00000006ff107e24 */ /* 0x000fe4000f8e00ff */
[----:B------:R-:W-:-:S03]  /*2db0*/  IMAD.U32 R19, RZ, RZ, UR6 ;  /* 0x00000006ff137e24 */ /* 0x000fc6000f8e00ff */
[----:B------:R-:W-:-:S05]  /*2dc0*/  @P0 SHF.R.U32.HI R16, RZ, 0x3, R16 ;  /* 0x00000003ff100819 */ /* 0x000fca0000011610 */
[----:B0-----:R-:W-:-:S04]  /*2dd0*/  @P0 IMAD.WIDE.U32 R16, R16, 0x24924925, RZ ;  /* 0x2492492510100825 */ /* 0x001fc800078e00ff */
[----:B------:R-:W-:-:S05]  /*2de0*/  @P0 IMAD R16, R17, -0x38, R19 ;  /* 0xffffffc811100824 */ /* 0x000fca00078e0213 */
[----:B------:R-:W-:-:S05]  /*2df0*/  @P0 LEA R16, R16, UR12, 0x3 ;  /* 0x0000000c10100c11 */ /* 0x000fca000f8e18ff */
[----:B------:R-:W-:-:S05]  /*2e00*/  @P0 VIADD R17, R16, 0x1c0 ;  /* 0x000001c010110836 */ /* 0x000fca0000000000 */
[----:B------:R-:W-:-:S04]  /*2e10*/  @P0 PRMT R17, R12, 0x654, R17 ;  /* 0x000006540c110816 */ /* 0x000fc80000000011 */
[----:B------:R1:W-:Y:S01]  /*2e20*/  @P0 SYNCS.ARRIVE.TRANS64.RED.A1T0 RZ, [R17+URZ], RZ ;  /* 0x000000ff11ff09a7 */ /* 0x0003e2000810043f */
[----:B------:R-:W-:-:S13]  /*2e30*/  ISETP.GT.U32.AND P0, PT, R7, 0x1, PT ;  /* 0x000000010700780c */ /* 0x000fda0003f04070 */
[----:B-1----:R-:W-:Y:S05]  /*2e40*/  @P0 BRA `(.L_x_37) ;  /* 0x0000000000040947 */ /* 0x002fea0003800000 */
[----:B------:R-:W-:Y:S01]  /*2e50*/  BPT.TRAP 0x1 ;  /* 0x000000040000795c */ /* 0x000fe20000300000 */
.L_x_37:
[----:B------:R-:W-:Y:S01]  /*2e60*/  SHF.L.U32 R16, R87, 0x1f, RZ ;  /* 0x0000001f57107819 */ /* 0x000fe200000006ff */
[----:B------:R-:W-:Y:S01]  /*2e70*/  UIADD3 UR5, UR22, UR5, URZ ;  /* 0x0000000516057290 */ /* 0x000fe2000fffe03f */
[----:B------:R-:W1:Y:S01]  /*2e80*/  LDC R31, c[0x0][0x288] ;  /* 0x0000a200ff1f7b82 */ /* 0x000e620000000800 */
[----:B------:R-:W-:Y:S01]  /*2e90*/  UISETP.GE.U32.AND UP1, UPT, UR22, 0x38, UPT ;  /* 0x000000381600788c */ /* 0x000fe2000bf26070 */
[----:B------:R-:W-:Y:S01]  /*2ea0*/  IMAD.SHL.U32 R24, R20, 0x2, RZ ;  /* 0x0000000214187824 */ /* 0x000fe200078e00ff */
[----:B------:R-:W-:Y:S02]  /*2eb0*/  UISETP.GT.U32.AND UP0, UPT, UR5, 0x37, UPT ;  /* 0x000000370500788c */ /* 0x000fe4000bf04070 */
[----:B------:R-:W-:Y:S02]  /*2ec0*/  USHF.R.U32.HI UR6, URZ, 0x3, UR5 ;  /* 0x000000033f067899 */ /* 0x000fe40008011605 */
[----:B------:R-:W-:Y:S01]  /*2ed0*/  UISETP.LT.U32.AND UP0, UPT, UR22, 0x38, UP0 ;  /* 0x000000381600788c */ /* 0x000fe20008701070 */
[----:B------:R-:W4:Y:S01]  /*2ee0*/  SYNCS.PHASECHK.TRANS64.TRYWAIT P0, [UR15+0x8], R16 ;  /* 0x00000810ff0075a7 */ /* 0x000f22000800014f */
[----:B------:R-:W-:Y:S01]  /*2ef0*/  UIMAD.WIDE.U32 UR6, UR6, 0x24924925, URZ ;  /* 0x24924925060678a5 */ /* 0x000fe2000f8e003f */
[----:B------:R-:W-:Y:S01]  /*2f00*/  SHF.R.S32.HI R25, RZ, 0x1f, R24 ;  /* 0x0000001fff197819 */ /* 0x000fe20000011418 */
[----:B------:R-:W-:-:S02]  /*2f10*/  USEL UR8, URZ, 0x1, !UP0 ;  /* 0x000000013f087887 */ /* 0x000fc4000c000000 */
[----:B------:R-:W-:Y:S02]  /*2f20*/  UIMAD UR5, UR7, -0x38, UR5 ;  /* 0xffffffc8070578a4 */ /* 0x000fe4000f8e0205 */
[----:B------:R-:W-:-:S04]  /*2f30*/  ULOP3.LUT UR4, UR4, UR8, URZ, 0x3c, !UPT ;  /* 0x0000000804047292 */ /* 0x000fc8000f8e3c3f */
[----:B------:R-:W-:Y:S01]  /*2f40*/  @UP1 ULOP3.LUT UR4, UR4, 0x1, UR7, 0x78, !UPT ;  /* 0x0000000104041892 */ /* 0x000fe2000f8e7807 */
[----:B-1--4-:R-:W-:Y:S11]  /*2f50*/  @!P0 BRA `(.L_x_39) ;  /* 0x0000005c00108947 */ /* 0x012ff60003800000 */
.L_x_185:
[----:B------:R-:W-:Y:S01]  /*2f60*/  IMAD.SHL.U32 R33, R4, 0x40, RZ ;  /* 0x0000004004217824 */ /* 0x000fe200078e00ff */
[----:B------:R-:W-:Y:S01]  /*2f70*/  ULDC UR8, c[0x0][0x284] ;  /* 0x0000a10000087ab9 */ /* 0x000fe20000000800 */
[----:B------:R-:W-:Y:S01]  /*2f80*/  IMAD.SHL.U32 R4, R6, 0x40, RZ ;  /* 0x0000004006047824 */ /* 0x000fe200078e00ff */
[----:B------:R-:W-:Y:S01]  /*2f90*/  SHF.R.S32.HI R32, RZ, 0x1f, R5 ;  /* 0x0000001fff207819 */ /* 0x000fe20000011405 */
[----:B------:R-:W-:Y:S01]  /*2fa0*/  ULDC.64 UR6, c[0x0][0x5d0] ;  /* 0x0001740000067ab9 */ /* 0x000fe20000000a00 */
[----:B------:R-:W-:Y:S01]  /*2fb0*/  SHF.R.S32.HI R30, RZ, 0x1f, R33 ;  /* 0x0000001fff1e7819 */ /* 0x000fe20000011421 */
[----:B0-----:R-:W-:Y:S01]  /*2fc0*/  IMAD.WIDE.U32 R16, R5, UR6, R24 ;  /* 0x0000000605107c25 */ /* 0x001fe2000f8e0018 */
[----:B------:R-:W-:-:S03]  /*2fd0*/  ISETP.GE.AND P0, PT, R4, UR8, PT ;  /* 0x0000000804007c0c */ /* 0x000fc6000bf06270 */
[----:B------:R-:W-:Y:S01]  /*2fe0*/  IMAD R18, R32, UR6, RZ ;  /* 0x0000000620127c24 */ /* 0x000fe2000f8e02ff */
[C---:B------:R-:W-:Y:S02]  /*2ff0*/  ISETP.GE.OR P0, PT, R33.reuse, R31, P0 ;  /* 0x0000001f2100720c */ /* 0x040fe40000706670 */
[----:B------:R-:W-:Y:S01]  /*3000*/  IADD3 R16, P1, R33, R16, RZ ;  /* 0x0000001021107210 */ /* 0x000fe20007f3e0ff */
[----:B------:R-:W-:-:S05]  /*3010*/  IMAD R19, R5, UR7, R18 ;  /* 0x0000000705137c24 */ /* 0x000fca000f8e0212 */
[----:B------:R-:W-:-:S05]  /*3020*/  IADD3.X R17, R30, R17, R19, P1, !PT ;  /* 0x000000111e117210 */ /* 0x000fca0000ffe413 */
[----:B------:R-:W-:Y:S05]  /*3030*/  @P0 BRA `(.L_x_40) ;  /* 0x0000002400a80947 */ /* 0x000fea0003800000 */
[----:B------:R-:W0:Y:S01]  /*3040*/  LDC.64 R26, c[0x0][0x5c8] ;  /* 0x00017200ff1a7b82 */ /* 0x000e220000000a00 */
[----:B------:R-:W-:Y:S01]  /*3050*/  IMAD.WIDE R28, R6, 0x40, R10 ;  /* 0x00000040061c7825 */ /* 0x000fe200078e020a */
[----:B------:R-:W-:Y:S01]  /*3060*/  ULDC.64 UR6, c[0x0][0x5c0] ;  /* 0x0001700000067ab9 */ /* 0x000fe20000000a00 */
[----:B------:R-:W-:Y:S02]  /*3070*/  BSSY B0, `(.L_x_40) ;  /* 0x0000266000007945 */ /* 0x000fe40003800000 */
[-C--:B0-----:R-:W-:Y:S02]  /*3080*/  IMAD R6, R29, R26.reuse, RZ ;  /* 0x0000001a1d067224 */ /* 0x081fe400078e02ff */
[----:B------:R-:W-:-:S04]  /*3090*/  IMAD.WIDE.U32 R16, R28, R26, R16 ;  /* 0x0000001a1c107225 */ /* 0x000fc800078e0010 */
[----:B------:R-:W-:Y:S01]  /*30a0*/  IMAD R19, R28, R27, R6 ;  /* 0x0000001b1c137224 */ /* 0x000fe200078e0206 */
[----:B------:R-:W-:Y:S02]  /*30b0*/  LEA R18, P0, R26, R16, 0x3 ;  /* 0x000000101a127211 */ /* 0x000fe400078018ff */
[----:B------:R-:W-:Y:S01]  /*30c0*/  IADD3 R16, P1, R16, UR6, RZ ;  /* 0x0000000610107c10 */ /* 0x000fe2000ff3e0ff */
[----:B------:R-:W-:Y:S01]  /*30d0*/  IMAD.IADD R19, R17, 0x1, R19 ;  /* 0x0000000111137824 */ /* 0x000fe200078e0213 */
[----:B------:R-:W-:-:S04]  /*30e0*/  IADD3 R18, P2, R18, UR6, RZ ;  /* 0x0000000612127c10 */ /* 0x000fc8000ff5e0ff */
[----:B------:R-:W-:Y:S01]  /*30f0*/  LEA.HI.X R6, R26, R19, R27, 0x3, P0 ;  /* 0x000000131a067211 */ /* 0x000fe200000f1c1b */
[----:B------:R-:W-:Y:S01]  /*3100*/  IMAD R26, R20, -0x2, R31 ;  /* 0xfffffffe141a7824 */ /* 0x000fe200078e021f */
[----:B---3-5:R-:W-:Y:S02]  /*3110*/  FSETP.NEU.AND P0, PT, R15, RZ, PT ;  /* 0x000000ff0f00720b */ /* 0x028fe40003f0d000 */
[----:B------:R-:W-:Y:S01]  /*3120*/  IADD3.X R17, R19, UR7, RZ, P1, !PT ;  /* 0x0000000713117c10 */ /* 0x000fe20008ffe4ff */
[----:B------:R-:W-:Y:S01]  /*3130*/  IMAD.IADD R26, R26, 0x1, -R33 ;  /* 0x000000011a1a7824 */ /* 0x000fe200078e0a21 */
[----:B------:R-:W-:Y:S01]  /*3140*/  IADD3.X R19, R6, UR7, RZ, P2, !PT ;  /* 0x0000000706137c10 */ /* 0x000fe200097fe4ff */
[----:B------:R-:W-:-:S08]  /*3150*/  IMAD.IADD R6, R21, 0x1, -R4 ;  /* 0x0000000115067824 */ /* 0x000fd000078e0a04 */
[----:B------:R-:W-:Y:S05]  /*3160*/  @!P0 BRA `(.L_x_41) ;  /* 0x0000001c00188947 */ /* 0x000fea0003800000 */
[----:B------:R-:W-:Y:S01]  /*3170*/  ULDC.64 UR6, c[0x0][0x5b8] ;  /* 0x00016e0000067ab9 */ /* 0x000fe20000000a00 */
[----:B------:R-:W-:Y:S01]  /*3180*/  ULDC.64 UR8, c[0x0][0x5a8] ;  /* 0x00016a0000087ab9 */ /* 0x000fe20000000a00 */
[----:B------:R-:W-:Y:S01]  /*3190*/  IMAD.WIDE.U32 R24, R5, UR6, R24 ;  /* 0x0000000605187c25 */ /* 0x000fe2000f8e0018 */
[----:B------:R-:W-:Y:S03]  /*31a0*/  BSSY B1, `(.L_x_42) ;  /* 0x0000010000017945 */ /* 0x000fe60003800000 */
[----:B------:R-:W-:Y:S01]  /*31b0*/  IMAD R4, R32, UR6, RZ ;  /* 0x0000000620047c24 */ /* 0x000fe2000f8e02ff */
[----:B------:R-:W-:-:S03]  /*31c0*/  IADD3 R24, P0, R33, R24, RZ ;  /* 0x0000001821187210 */ /* 0x000fc60007f1e0ff */
[----:B------:R-:W-:Y:S01]  /*31d0*/  IMAD R5, R5, UR7, R4 ;  /* 0x0000000705057c24 */ /* 0x000fe2000f8e0204 */
[----:B------:R-:W-:Y:S02]  /*31e0*/  ULDC.64 UR6, c[0x0][0x5b0] ;  /* 0x00016c0000067ab9 */ /* 0x000fe40000000a00 */
[----:B------:R-:W-:Y:S02]  /*31f0*/  IMAD R27, R29, UR6, RZ ;  /* 0x000000061d1b7c24 */ /* 0x000fe4000f8e02ff */
[----:B------:R-:W-:Y:S02]  /*3200*/  IADD3.X R25, R30, R25, R5, P0, !PT ;  /* 0x000000191e197210 */ /* 0x000fe400007fe405 */
[----:B------:R-:W-:Y:S01]  /*3210*/  ISETP.GE.AND P0, PT, R26, 0x1, PT ;  /* 0x000000011a00780c */ /* 0x000fe20003f06270 */
[C---:B------:R-:W-:Y:S02]  /*3220*/  IMAD R27, R28.reuse, UR7, R27 ;  /* 0x000000071c1b7c24 */ /* 0x040fe4000f8e021b */
[----:B------:R-:W-:Y:S01]  /*3230*/  IMAD.WIDE.U32 R4, R28, UR6, R24 ;  /* 0x000000061c047c25 */ /* 0x000fe2000f8e0018 */
[----:B------:R-:W-:-:S02]  /*3240*/  ISETP.LT.OR P3, PT, R6, 0x1, !P0 ;  /* 0x000000010600780c */ /* 0x000fc40004761670 */
[----:B------:R-:W-:-:S04]  /*3250*/  IADD3 R4, P1, R4, UR8, RZ ;  /* 0x0000000804047c10 */ /* 0x000fc8000ff3e0ff */
[--C-:B------:R-:W-:Y:S02]  /*3260*/  IADD3.X R5, R5, UR9, R27.reuse, P1, !PT ;  /* 0x0000000905057c10 */ /* 0x100fe40008ffe41b */
[----:B------:R-:W-:-:S05]  /*3270*/  PRMT R27, RZ, 0x7610, R27 ;  /* 0x00007610ff1b7816 */ /* 0x000fca000000001b */
[----:B------:R-:W-:Y:S05]  /*3280*/  @P3 BRA `(.L_x_43) ;  /* 0x0000000000043947 */ /* 0x000fea0003800000 */
[----:B------:R0:W5:Y:S02]  /*3290*/  LDG.E.U8 R27, desc[UR20][R4.64] ;  /* 0x00000014041b7981 */ /* 0x000164000c1e1100 */
.L_x_43:
[----:B------:R-:W-:Y:S05]  /*32a0*/  BSYNC B1 ;  /* 0x0000000000017941 */ /* 0x000fea0003800000 */
.L_x_42:
[----:B-----5:R-:W-:Y:S01]  /*32b0*/  LOP3.LUT R27, R27, 0xff, RZ, 0xc0, !PT ;  /* 0x000000ff1b1b7812 */ /* 0x020fe200078ec0ff */
[----:B------:R-:W-:Y:S01]  /*32c0*/  BSSY B1, `(.L_x_44) ;  /* 0x000000c000017945 */ /* 0x000fe20003800000 */
[----:B------:R-:W-:Y:S02]  /*32d0*/  ISETP.GE.AND P1, PT, R26, 0x2, PT ;  /* 0x000000021a00780c */ /* 0x000fe40003f26270 */
[----:B------:R-:W-:Y:S02]  /*32e0*/  F2FP.F16.E4M3.UNPACK_B R27, R27 ;  /* 0x0000001bff1b723e */ /* 0x000fe400020006ff */
[----:B------:R-:W-:-:S03]  /*32f0*/  ISETP.LT.OR P2, PT, R6, 0x1, !P1 ;  /* 0x000000010600780c */ /* 0x000fc60004f41670 */
[----:B------:R-:W-:Y:S01]  /*3300*/  HADD2.F32 R30, -RZ, R27.H0_H0 ;  /* 0x2000001bff1e7230 */ /* 0x000fe20000004100 */
[----:B------:R-:W-:-:S04]  /*3310*/  PRMT R27, RZ, 0x7610, R27 ;  /* 0x00007610ff1b7816 */ /* 0x000fc8000000001b */
[----:B------:R-:W-:-:S04]  /*3320*/  FMUL R30, R30, R15 ;  /* 0x0000000f1e1e7220 */ /* 0x000fc80000400000 */
[----:B--2---:R-:W-:-:S05]  /*3330*/  FFMA R30, R85, R14, R30 ;  /* 0x0000000e551e7223 */ /* 0x004fca000000001e */
[----:B------:R-:W-:-:S05]  /*3340*/  F2FP.SATFINITE.E4M3.F32.PACK_AB_MERGE_C R31, RZ, R30, RZ ;  /* 0x0000001eff1f723e */ /* 0x000fca00048070ff */
[----:B------:R1:W-:Y:S01]  /*3350*/  @!P3 STG.E.U8 desc[UR20][R16.64], R31 ;  /* 0x0000001f1000b986 */ /* 0x0003e2000c101114 */
[----:B------:R-:W-:Y:S05]  /*3360*/  @P2 BRA `(.L_x_45) ;  /* 0x0000000000042947 */ /* 0x000fea0003800000 */
[----:B------:R2:W5:Y:S02]  /*3370*/  LDG.E.U8 R27, desc[UR20][R4.64+0x1] ;  /* 0x00000114041b7981 */ /* 0x000564000c1e1100 */
.L_x_45:
[----:B------:R-:W-:Y:S05]  /*3380*/  BSYNC B1 ;  /* 0x0000000000017941 */ /* 0x000fea0003800000 */
.L_x_44:
[----:B-----5:R-:W-:Y:S01]  /*3390*/  LOP3.LUT R27, R27, 0xff, RZ, 0xc0, !PT ;  /* 0x000000ff1b1b7812 */ /* 0x020fe200078ec0ff */
[----:B------:R-:W-:Y:S01]  /*33a0*/  BSSY B1, `(.L_x_46) ;  /* 0x0000012000017945 */ /* 0x000fe20003800000 */
[----:B-1----:R-:W-:Y:S02]  /*33b0*/  IADD3 R31, P3, R28, 0x8, RZ ;  /* 0x000000081c1f7810 */ /* 0x002fe40007f7e0ff */
[----:B------:R-:W-:Y:S02]  /*33c0*/  F2FP.F16.E4M3.UNPACK_B R27, R27 ;  /* 0x0000001bff1b723e */ /* 0x000fe400020006ff */
[----:B------:R-:W-:Y:S01]  /*33d0*/  ISETP.LT.OR P0, PT, R6, 0x9, !P0 ;  /* 0x000000090600780c */ /* 0x000fe20004701670 */
[----:B------:R-:W-:Y:S02]  /*33e0*/  IMAD.X R29, RZ, RZ, R29, P3 ;  /* 0x000000ffff1d7224 */ /* 0x000fe400018e061d */
[----:B------:R-:W-:Y:S02]  /*33f0*/  HADD2.F32 R28, -RZ, R27.H0_H0 ;  /* 0x2000001bff1c7230 */ /* 0x000fe40000004100 */
[----:B------:R-:W-:-:S04]  /*3400*/  IMAD.WIDE.U32 R24, R31, UR6, R24 ;  /* 0x000000061f187c25 */ /* 0x000fc8000f8e0018 */
[----:B------:R-:W-:Y:S01]  /*3410*/  FMUL R27, R28, R15 ;  /* 0x0000000f1c1b7220 */ /* 0x000fe20000400000 */
[----:B------:R-:W-:Y:S01]  /*3420*/  IMAD R28, R29, UR6, RZ ;  /* 0x000000061d1c7c24 */ /* 0x000fe2000f8e02ff */
[----:B------:R-:W-:Y:S02]  /*3430*/  IADD3 R24, P3, R24, UR8, RZ ;  /* 0x0000000818187c10 */ /* 0x000fe4000ff7e0ff */
[----:B------:R-:W-:Y:S01]  /*3440*/  FFMA R27, R84, R14, R27 ;  /* 0x0000000e541b7223 */ /* 0x000fe2000000001b */
[----:B------:R-:W-:-:S04]  /*3450*/  IMAD R31, R31, UR7, R28 ;  /* 0x000000071f1f7c24 */ /* 0x000fc8000f8e021c */
[----:B------:R-:W-:Y:S02]  /*3460*/  F2FP.SATFINITE.E4M3.F32.PACK_AB_MERGE_C R29, RZ, R27, RZ ;  /* 0x0000001bff1d723e */ /* 0x000fe400048070ff */
[----:B------:R-:W-:Y:S02]  /*3470*/  IADD3.X R25, R25, UR9, R31, P3, !PT ;  /* 0x0000000919197c10 */ /* 0x000fe40009ffe41f */
[----:B------:R-:W-:Y:S01]  /*3480*/  PRMT R27, RZ, 0x7610, R27 ;  /* 0x00007610ff1b7816 */ /* 0x000fe2000000001b */
[----:B------:R1:W-:Y:S01]  /*3490*/  @!P2 STG.E.U8 desc[UR20][R16.64+0x1], R29 ;  /* 0x0000011d1000a986 */ /* 0x0003e2000c101114 */
[----:B------:R-:W-:Y:S05]  /*34a0*/  @P0 BRA `(.L_x_47) ;  /* 0x0000000000040947 */ /* 0x000fea0003800000 */
[----:B------:R3:W5:Y:S02]  /*34b0*/  LDG.E.U8 R27, desc[UR20][R24.64] ;  /* 0x00000014181b7981 */ /* 0x000764000c1e1100 */
.L_x_47:
[----:B------:R-:W-:Y:S05]  /*34c0*/  BSYNC B1 ;  /* 0x0000000000017941 */ /* 0x000fea0003800000 */
.L_x_46:
[----:B-----5:R-:W-:Y:S01]  /*34d0*/  LOP3.LUT R27, R27, 0xff, RZ, 0xc0, !PT ;  /* 0x000000ff1b1b7812 */ /* 0x020fe200078ec0ff */
[----:B------:R-:W-:Y:S01]  /*34e0*/  BSSY B1, `(.L_x_48) ;  /* 0x000000b000017945 */ /* 0x000fe20003800000 */
[----:B------:R-:W-:Y:S02]  /*34f0*/  ISETP.LT.OR P1, PT, R6, 0x9, !P1 ;  /* 0x000000090600780c */ /* 0x000fe40004f21670 */
[----:B------:R-:W-:-:S05]  /*3500*/  F2FP.F16.E4M3.UNPACK_B R27, R27 ;  /* 0x0000001bff1b723e */ /* 0x000fca00020006ff */
[----:B------:R-:W-:Y:S01]  /*3510*/  HADD2.F32 R28, -RZ, R27.H0_H0 ;  /* 0x2000001bff1c7230 */ /* 0x000fe20000004100 */
[----:B------:R-:W-:-:S04]  /*3520*/  PRMT R27, RZ, 0x7610, R27 ;  /* 0x00007610ff1b7816 */ /* 0x000fc8000000001b */
[----:B------:R-:W-:-:S04]  /*3530*/  FMUL R28, R28, R15 ;  /* 0x0000000f1c1c7220 */ /* 0x000fc80000400000 */
[----:B------:R-:W-:-:S05]  /*3540*/  FFMA R28, R83, R14, R28 ;  /* 0x0000000e531c7223 */ /* 0x000fca000000001c */
[----:B-1----:R-:W-:-:S05]  /*3550*/  F2FP.SATFINITE.E4M3.F32.PACK_AB_MERGE_C R29, RZ, R28, RZ ;  /* 0x0000001cff1d723e */ /* 0x002fca00048070ff */
[----:B------:R1:W-:Y:S01]  /*3560*/  @!P0 STG.E.U8 desc[UR20][R18.64], R29 ;  /* 0x0000001d12008986 */ /* 0x0003e2000c101114 */
[----:B------:R-:W-:Y:S05]  /*3570*/  @P1 BRA `(.L_x_49) ;  /* 0x0000000000041947 */ /* 0x000fea0003800000 */
[----:B------:R4:W5:Y:S02]  /*3580*/  LDG.E.U8 R27, desc[UR20][R24.64+0x1] ;  /* 0x00000114181b7981 */ /* 0x000964000c1e1100 */
.L_x_49:
[----:B------:R-:W-:Y:S05]  /*3590*/  BSYNC B1 ;  /* 0x0000000000017941 */ /* 0x000fea0003800000 */
.L_x_48:
[----:B-----5:R-:W-:Y:S01]  /*35a0*/  LOP3.LUT R27, R27, 0xff, RZ, 0xc0, !PT ;  /* 0x000000ff1b1b7812 */ /* 0x020fe200078ec0ff */
[----:B------:R-:W-:Y:S01]  /*35b0*/  BSSY B1, `(.L_x_50) ;  /* 0x000000c000017945 */ /* 0x000fe20003800000 */
[----:B------:R-:W-:Y:S02]  /*35c0*/  ISETP.GE.AND P0, PT, R26, 0x9, PT ;  /* 0x000000091a00780c */ /* 0x000fe40003f06270 */
[----:B------:R-:W-:Y:S02]  /*35d0*/  F2FP.F16.E4M3.UNPACK_B R27, R27 ;  /* 0x0000001bff1b723e */ /* 0x000fe400020006ff */
[----:B------:R-:W-:-:S03]  /*35e0*/  ISETP.LT.OR P2, PT, R6, 0x1, !P0 ;  /* 0x000000010600780c */ /* 0x000fc60004741670 */
[----:B------:R-:W-:-:S05]  /*35f0*/  HADD2.F32 R28, -RZ, R27.H0_H0 ;  /* 0x2000001bff1c7230 */ /* 0x000fca0000004100 */
[----:B------:R-:W-:-:S04]  /*3600*/  FMUL R27, R28, R15 ;  /* 0x0000000f1c1b7220 */ /* 0x000fc80000400000 */
[----:B------:R-:W-:-:S05]  /*3610*/  FFMA R27, R82, R14, R27 ;  /* 0x0000000e521b7223 */ /* 0x000fca000000001b */
[----:B-1----:R-:W-:Y:S02]  /*3620*/  F2FP.SATFINITE.E4M3.F32.PACK_AB_MERGE_C R29, RZ, R27, RZ ;  /* 0x0000001bff1d723e */ /* 0x002fe400048070ff */
[----:B------:R-:W-:-:S03]  /*3630*/  PRMT R27, RZ, 0x7610, R27 ;  /* 0x00007610ff1b7816 */ /* 0x000fc6000000001b */
[----:B------:R1:W-:Y:S01]  /*3640*/  @!P1 STG.E.U8 desc[UR20][R18.64+0x1], R29 ;  /* 0x0000011d12009986 */ /* 0x0003e2000c101114 */
[----:B------:R-:W-:Y:S05]  /*3650*/  @P2 BRA `(.L_x_51) ;  /* 0x0000000000042947 */ /* 0x000fea0003800000 */
[----:B------:R0:W5:Y:S02]  /*3660*/  LDG.E.U8 R27, desc[UR20][R4.64+0x8] ;  /* 0x00000814041b7981 */ /* 0x000164000c1e1100 */
.L_x_51:
[----:B------:R-:W-:Y:S05]  /*3670*/  BSYNC B1 ;  /* 0x0000000000017941 */ /* 0x000fea0003800000 */
.L_x_50:
        /* <DEDUP_REMOVED lines=13> */
.L_x_53:
[----:B------:R-:W-:Y:S05]  /*3750*/  BSYNC B1 ;  /* 0x0000000000017941 */ /* 0x000fea0003800000 */
.L_x_52:
[----:B-----5:R-:W-:Y:S01]  /*3760*/  LOP3.LUT R27, R27, 0xff, RZ, 0xc0, !PT ;  /* 0x000000ff1b1b7812 */ /* 0x020fe200078ec0ff */
[----:B------:R-:W-:Y:S01]  /*3770*/  BSSY B1, `(.L_x_54) ;  /* 0x000000b000017945 */ /* 0x000fe20003800000 */
[----:B------:R-:W-:Y:S02]  /*3780*/  ISETP.LT.OR P0, PT, R6, 0x9, !P0 ;  /* 0x000000090600780c */ /* 0x000fe40004701670 */
[----:B------:R-:W-:-:S05]  /*3790*/  F2FP.F16.E4M3.UNPACK_B R27, R27 ;  /* 0x0000001bff1b723e */ /* 0x000fca00020006ff */
        /* <DEDUP_REMOVED lines=8> */
.L_x_55:
[----:B------:R-:W-:Y:S05]  /*3820*/  BSYNC B1 ;  /* 0x0000000000017941 */ /* 0x000fea0003800000 */
.L_x_54:
        /* <DEDUP_REMOVED lines=12> */
.L_x_57:
[----:B------:R-:W-:Y:S05]  /*38f0*/  BSYNC B1 ;  /* 0x0000000000017941 */ /* 0x000fea0003800000 */
.L_x_56:
        /* <DEDUP_REMOVED lines=13> */
.L_x_59:
[----:B------:R-:W-:Y:S05]  /*39d0*/  BSYNC B1 ;  /* 0x0000000000017941 */ /* 0x000fea0003800000 */
.L_x_58:
        /* <DEDUP_REMOVED lines=13> */
.L_x_61:
[----:B------:R-:W-:Y:S05]  /*3ab0*/  BSYNC B1 ;  /* 0x0000000000017941 */ /* 0x000fea0003800000 */
.L_x_60:
        /* <DEDUP_REMOVED lines=12> */
.L_x_63:
[----:B------:R-:W-:Y:S05]  /*3b80*/  BSYNC B1 ;  /* 0x0000000000017941 */ /* 0x000fea0003800000 */
.L_x_62:
        /* <DEDUP_REMOVED lines=12> */
.L_x_65:
[----:B------:R-:W-:Y:S05]  /*3c50*/  BSYNC B1 ;  /* 0x0000000000017941 */ /* 0x000fea0003800000 */
.L_x_64:
        /* <DEDUP_REMOVED lines=13> */
.L_x_67:
[----:B------:R-:W-:Y:S05]  /*3d30*/  BSYNC B1 ;  /* 0x0000000000017941 */ /* 0x000fea0003800000 */
.L_x_66:
        /* <DEDUP_REMOVED lines=13> */
.L_x_69:
[----:B------:R-:W-:Y:S05]  /*3e10*/  BSYNC B1 ;  /* 0x0000000000017941 */ /* 0x000fea0003800000 */
.L_x_68:
        /* <DEDUP_REMOVED lines=12> */
.L_x_71:
[----:B------:R-:W-:Y:S05]  /*3ee0*/  BSYNC B1 ;  /* 0x0000000000017941 */ /* 0x000fea0003800000 */
.L_x_70:
        /* <DEDUP_REMOVED lines=12> */
.L_x_73:
[----:B------:R-:W-:Y:S05]  /*3fb0*/  BSYNC B1 ;  /* 0x0000000000017941 */ /* 0x000fea0003800000 */
.L_x_72:
        /* <DEDUP_REMOVED lines=13> */
.L_x_75:
[----:B------:R-:W-:Y:S05]  /*4090*/  BSYNC B1 ;  /* 0x0000000000017941 */ /* 0x000fea0003800000 */
.L_x_74:
        /* <DEDUP_REMOVED lines=13> */
.L_x_77:
[----:B------:R-:W-:Y:S05]  /*4170*/  BSYNC B1 ;  /* 0x0000000000017941 */ /* 0x000fea0003800000 */
.L_x_76:
        /* <DEDUP_REMOVED lines=12> */
.L_x_79:
[----:B------:R-:W-:Y:S05]  /*4240*/  BSYNC B1 ;  /* 0x0000000000017941 */ /* 0x000fea0003800000 */
.L_x_78:
        /* <DEDUP_REMOVED lines=12> */
.L_x_81:
[----:B------:R-:W-:Y:S05]  /*4310*/  BSYNC B1 ;  /* 0x0000000000017941 */ /* 0x000fea0003800000 */
.L_x_80:
        /* <DEDUP_REMOVED lines=13> */
.L_x_83:
[----:B------:R-:W-:Y:S05]  /*43f0*/  BSYNC B1 ;  /* 0x0000000000017941 */ /* 0x000fea0003800000 */
.L_x_82:
        /* <DEDUP_REMOVED lines=13> */
.L_x_85:
[----:B------:R-:W-:Y:S05]  /*44d0*/  BSYNC B1 ;  /* 0x0000000000017941 */ /* 0x000fea0003800000 */
.L_x_84:
        /* <DEDUP_REMOVED lines=12> */
.L_x_87:
[----:B------:R-:W-:Y:S05]  /*45a0*/  BSYNC B1 ;  /* 0x0000000000017941 */ /* 0x000fea0003800000 */
.L_x_86:
        /* <DEDUP_REMOVED lines=12> */
.L_x_89:
[----:B------:R-:W-:Y:S05]  /*4670*/  BSYNC B1 ;  /* 0x0000000000017941 */ /* 0x000fea0003800000 */
.L_x_88:
        /* <DEDUP_REMOVED lines=13> */
.L_x_91:
[----:B------:R-:W-:Y:S05]  /*4750*/  BSYNC B1 ;  /* 0x0000000000017941 */ /* 0x000fea0003800000 */
.L_x_90:
        /* <DEDUP_REMOVED lines=13> */
.L_x_93:
[----:B------:R-:W-:Y:S05]  /*4830*/  BSYNC B1 ;  /* 0x0000000000017941 */ /* 0x000fea0003800000 */
.L_x_92:
        /* <DEDUP_REMOVED lines=12> */
.L_x_95:
[----:B------:R-:W-:Y:S05]  /*4900*/  BSYNC B1 ;  /* 0x0000000000017941 */ /* 0x000fea0003800000 */
.L_x_94:
        /* <DEDUP_REMOVED lines=12> */
.L_x_97:
[----:B------:R-:W-:Y:S05]  /*49d0*/  BSYNC B1 ;  /* 0x0000000000017941 */ /* 0x000fea0003800000 */
.L_x_96:
        /* <DEDUP_REMOVED lines=13> */
.L_x_99:
[----:B------:R-:W-:Y:S05]  /*4ab0*/  BSYNC B1 ;  /* 0x0000000000017941 */ /* 0x000fea0003800000 */
.L_x_98:
[----:B-----5:R-:W-:Y:S01]  /*4ac0*/  LOP3.LUT R27, R27, 0xff, RZ, 0xc0, !PT ;  /* 0x000000ff1b1b7812 */ /* 0x020fe200078ec0ff */
[----:B------:R-:W-:Y:S01]  /*4ad0*/  BSSY B1, `(.L_x_100) ;  /* 0x000000c000017945 */ /* 0x000fe20003800000 */
[----:B------:R-:W-:Y:S02]  /*4ae0*/  ISETP.GE.AND P1, PT, R26, 0x3a, PT ;  /* 0x0000003a1a00780c */ /* 0x000fe40003f26270 */
[----:B------:R-:W-:Y:S02]  /*4af0*/  F2FP.F16.E4M3.UNPACK_B R27, R27 ;  /* 0x0000001bff1b723e */ /* 0x000fe400020006ff */
[----:B------:R-:W-:Y:S02]  /*4b00*/  ISETP.LT.OR P3, PT, R6, 0x1, !P1 ;  /* 0x000000010600780c */ /* 0x000fe40004f61670 */
[----:B------:R-:W-:Y:S01]  /*4b10*/  PRMT R26, RZ, 0x7610, R26 ;  /* 0x00007610ff1a7816 */ /* 0x000fe2000000001a */
[----:B------:R-:W-:-:S05]  /*4b20*/  HADD2.F32 R28, -RZ, R27.H0_H0 ;  /* 0x2000001bff1c7230 */ /* 0x000fca0000004100 */
[----:B------:R-:W-:-:S04]  /*4b30*/  FMUL R28, R28, R15 ;  /* 0x0000000f1c1c7220 */ /* 0x000fc80000400000 */
[----:B------:R-:W-:-:S05]  /*4b40*/  FFMA R28, R57, R14, R28 ;  /* 0x0000000e391c7223 */ /* 0x000fca000000001c */
[----:B------:R-:W-:-:S05]  /*4b50*/  F2FP.SATFINITE.E4M3.F32.PACK_AB_MERGE_C R27, RZ, R28, RZ ;  /* 0x0000001cff1b723e */ /* 0x000fca00048070ff */
[----:B------:R0:W-:Y:S01]  /*4b60*/  @!P2 STG.E.U8 desc[UR20][R16.64+0x38], R27 ;  /* 0x0000381b1000a986 */ /* 0x0001e2000c101114 */
[----:B------:R-:W-:Y:S05]  /*4b70*/  @P3 BRA `(.L_x_101) ;  /* 0x0000000000043947 */ /* 0x000fea0003800000 */
[----:B------:R0:W5:Y:S02]  /*4b80*/  LDG.E.U8 R26, desc[UR20][R4.64+0x39] ;  /* 0x00003914041a7981 */ /* 0x000164000c1e1100 */
.L_x_101:
[----:B------:R-:W-:Y:S05]  /*4b90*/  BSYNC B1 ;  /* 0x0000000000017941 */ /* 0x000fea0003800000 */
.L_x_100:
[----:B-----5:R-:W-:Y:S01]  /*4ba0*/  LOP3.LUT R26, R26, 0xff, RZ, 0xc0, !PT ;  /* 0x000000ff1a1a7812 */ /* 0x020fe200078ec0ff */
[----:B------:R-:W-:Y:S01]  /*4bb0*/  BSSY B1, `(.L_x_102) ;  /* 0x000000b000017945 */ /* 0x000fe20003800000 */
[----:B------:R-:W-:Y:S02]  /*4bc0*/  ISETP.LT.OR P0, PT, R6, 0x9, !P0 ;  /* 0x000000090600780c */ /* 0x000fe40004701670 */
[----:B------:R-:W-:Y:S02]  /*4bd0*/  F2FP.F16.E4M3.UNPACK_B R26, R26 ;  /* 0x0000001aff1a723e */ /* 0x000fe400020006ff */
[----:B0-2---:R-:W-:-:S03]  /*4be0*/  PRMT R4, RZ, 0x7610, R4 ;  /* 0x00007610ff047816 */ /* 0x005fc60000000004 */
[----:B------:R-:W-:-:S05]  /*4bf0*/  HADD2.F32 R26, -RZ, R26.H0_H0 ;  /* 0x2000001aff1a7230 */ /* 0x000fca0000004100 */
[----:B------:R-:W-:-:S04]  /*4c00*/  FMUL R5, R26, R15 ;  /* 0x0000000f1a057220 */ /* 0x000fc80000400000 */
[----:B------:R-:W-:-:S05]  /*4c10*/  FFMA R5, R56, R14, R5 ;  /* 0x0000000e38057223 */ /* 0x000fca0000000005 */
[----:B------:R-:W-:-:S05]  /*4c20*/  F2FP.SATFINITE.E4M3.F32.PACK_AB_MERGE_C R5, RZ, R5, RZ ;  /* 0x00000005ff05723e */ /* 0x000fca00048070ff */
[----:B------:R0:W-:Y:S01]  /*4c30*/  @!P3 STG.E.U8 desc[UR20][R16.64+0x39], R5 ;  /* 0x000039051000b986 */ /* 0x0001e2000c101114 */
[----:B------:R-:W-:Y:S05]  /*4c40*/  @P0 BRA `(.L_x_103) ;  /* 0x0000000000040947 */ /* 0x000fea0003800000 */
[----:B------:R2:W5:Y:S02]  /*4c50*/  LDG.E.U8 R4, desc[UR20][R24.64+0x38] ;  /* 0x0000381418047981 */ /* 0x000564000c1e1100 */
.L_x_103:
[----:B------:R-:W-:Y:S05]  /*4c60*/  BSYNC B1 ;  /* 0x0000000000017941 */ /* 0x000fea0003800000 */
.L_x_102:
[----:B-----5:R-:W-:Y:S01]  /*4c70*/  LOP3.LUT R4, R4, 0xff, RZ, 0xc0, !PT ;  /* 0x000000ff04047812 */ /* 0x020fe200078ec0ff */
[----:B------:R-:W-:Y:S01]  /*4c80*/  BSSY B1, `(.L_x_104) ;  /* 0x000000b000017945 */ /* 0x000fe20003800000 */
[----:B------:R-:W-:Y:S02]  /*4c90*/  ISETP.LT.OR P1, PT, R6, 0x9, !P1 ;  /* 0x000000090600780c */ /* 0x000fe40004f21670 */
[----:B------:R-:W-:-:S05]  /*4ca0*/  F2FP.F16.E4M3.UNPACK_B R4, R4 ;  /* 0x00000004ff04723e */ /* 0x000fca00020006ff */
[----:B------:R-:W-:-:S05]  /*4cb0*/  HADD2.F32 R4, -RZ, R4.H0_H0 ;  /* 0x20000004ff047230 */ /* 0x000fca0000004100 */
[----:B------:R-:W-:-:S04]  /*4cc0*/  FMUL R4, R4, R15 ;  /* 0x0000000f04047220 */ /* 0x000fc80000400000 */
[----:B------:R-:W-:-:S05]  /*4cd0*/  FFMA R4, R23, R14, R4 ;  /* 0x0000000e17047223 */ /* 0x000fca0000000004 */
[----:B0-----:R-:W-:Y:S02]  /*4ce0*/  F2FP.SATFINITE.E4M3.F32.PACK_AB_MERGE_C R5, RZ, R4, RZ ;  /* 0x00000004ff05723e */ /* 0x001fe400048070ff */
[----:B------:R-:W-:-:S03]  /*4cf0*/  PRMT R4, RZ, 0x7610, R4 ;  /* 0x00007610ff047816 */ /* 0x000fc60000000004 */
[----:B------:R0:W-:Y:S01]  /*4d00*/  @!P0 STG.E.U8 desc[UR20][R18.64+0x38], R5 ;  /* 0x0000380512008986 */ /* 0x0001e2000c101114 */
[----:B------:R-:W-:Y:S05]  /*4d10*/  @P1 BRA `(.L_x_105) ;  /* 0x0000000000041947 */ /* 0x000fea0003800000 */
[----:B------:R0:W5:Y:S02]  /*4d20*/  LDG.E.U8 R4, desc[UR20][R24.64+0x39] ;  /* 0x0000391418047981 */ /* 0x000164000c1e1100 */
.L_x_105:
[----:B------:R-:W-:Y:S05]  /*4d30*/  BSYNC B1 ;  /* 0x0000000000017941 */ /* 0x000fea0003800000 */
.L_x_104:
[----:B------:R-:W-:Y:S05]  /*4d40*/  @P1 BRA `(.L_x_106) ;  /* 0x0000000800601947 */ /* 0x000fea0003800000 */
[----:B-----5:R-:W-:-:S04]  /*4d50*/  LOP3.LUT R4, R4, 0xff, RZ, 0xc0, !PT ;  /* 0x000000ff04047812 */ /* 0x020fc800078ec0ff */
[----:B------:R-:W-:-:S05]  /*4d60*/  F2FP.F16.E4M3.UNPACK_B R4, R4 ;  /* 0x00000004ff04723e */ /* 0x000fca00020006ff */
[----:B------:R-:W-:-:S05]  /*4d70*/  HADD2.F32 R4, -RZ, R4.H0_H0 ;  /* 0x20000004ff047230 */ /* 0x000fca0000004100 */
[----:B0-----:R-:W-:-:S04]  /*4d80*/  FMUL R5, R4, R15 ;  /* 0x0000000f04057220 */ /* 0x001fc80000400000 */
[----:B------:R-:W-:-:S05]  /*4d90*/  FFMA R5, R22, R14, R5 ;  /* 0x0000000e16057223 */ /* 0x000fca0000000005 */
[----:B------:R-:W-:-:S05]  /*4da0*/  F2FP.SATFINITE.E4M3.F32.PACK_AB_MERGE_C R5, RZ, R5, RZ ;  /* 0x00000005ff05723e */ /* 0x000fca00048070ff */
[----:B------:R0:W-:Y:S01]  /*4db0*/  STG.E.U8 desc[UR20][R18.64+0x39], R5 ;  /* 0x0000390512007986 */ /* 0x0001e2000c101114 */
[----:B------:R-:W-:Y:S05]  /*4dc0*/  BRA `(.L_x_106) ;  /* 0x0000000800407947 */ /* 0x000fea0003800000 */
.L_x_41:
[C---:B------:R-:W-:Y:S01]  /*4dd0*/  ISETP.GE.AND P3, PT, R26.reuse, 0x1, PT ;  /* 0x000000011a00780c */ /* 0x040fe20003f66270 */
[-C--:B--2---:R-:W-:Y:S01]  /*4de0*/  FMUL R85, R85, R14.reuse ;  /* 0x0000000e55557220 */ /* 0x084fe20000400000 */
[----:B------:R-:W-:Y:S01]  /*4df0*/  ISETP.GE.AND P0, PT, R26, 0x2, PT ;  /* 0x000000021a00780c */ /* 0x000fe20003f06270 */
[-C--:B------:R-:W-:Y:S01]  /*4e00*/  FMUL R84, R84, R14.reuse ;  /* 0x0000000e54547220 */ /* 0x080fe20000400000 */
[C---:B------:R-:W-:Y:S01]  /*4e10*/  ISETP.LT.OR P1, PT, R6.reuse, 0x1, !P3 ;  /* 0x000000010600780c */ /* 0x040fe20005f21670 */
[-C--:B------:R-:W-:Y:S01]  /*4e20*/  FMUL R83, R83, R14.reuse ;  /* 0x0000000e53537220 */ /* 0x080fe20000400000 */
[----:B------:R-:W-:Y:S01]  /*4e30*/  ISETP.LT.OR P2, PT, R6, 0x1, !P0 ;  /* 0x000000010600780c */ /* 0x000fe20004741670 */
[-C--:B------:R-:W-:Y:S01]  /*4e40*/  FMUL R82, R82, R14.reuse ;  /* 0x0000000e52527220 */ /* 0x080fe20000400000 */
[----:B------:R-:W-:Y:S01]  /*4e50*/  ISETP.LT.OR P3, PT, R6, 0x9, !P3 ;  /* 0x000000090600780c */ /* 0x000fe20005f61670 */
[-C--:B------:R-:W-:Y:S01]  /*4e60*/  FMUL R81, R81, R14.reuse ;  /* 0x0000000e51517220 */ /* 0x080fe20000400000 */
[----:B------:R-:W-:Y:S01]  /*4e70*/  F2FP.SATFINITE.E4M3.F32.PACK_AB_MERGE_C R85, RZ, R85, RZ ;  /* 0x00000055ff55723e */ /* 0x000fe200048070ff */
[----:B------:R-:W-:Y:S01]  /*4e80*/  FMUL R80, R80, R14 ;  /* 0x0000000e50507220 */ /* 0x000fe20000400000 */
[----:B------:R-:W-:Y:S01]  /*4e90*/  F2FP.SATFINITE.E4M3.F32.PACK_AB_MERGE_C R5, RZ, R84, RZ ;  /* 0x00000054ff05723e */ /* 0x000fe200048070ff */
[-C--:B------:R-:W-:Y:S01]  /*4ea0*/  FMUL R79, R79, R14.reuse ;  /* 0x0000000e4f4f7220 */ /* 0x080fe20000400000 */
[----:B------:R-:W-:Y:S01]  /*4eb0*/  F2FP.SATFINITE.E4M3.F32.PACK_AB_MERGE_C R83, RZ, R83, RZ ;  /* 0x00000053ff53723e */ /* 0x000fe200048070ff */
[-C--:B------:R-:W-:Y:S01]  /*4ec0*/  FMUL R78, R78, R14.reuse ;  /* 0x0000000e4e4e7220 */ /* 0x080fe20000400000 */
[----:B------:R-:W-:Y:S01]  /*4ed0*/  ISETP.LT.OR P0, PT, R6, 0x9, !P0 ;  /* 0x000000090600780c */ /* 0x000fe20004701670 */
[----:B------:R-:W-:Y:S01]  /*4ee0*/  @!P1 STG.E.U8 desc[UR20][R16.64], R85 ;  /* 0x0000005510009986 */ /* 0x000fe2000c101114 */
[C---:B------:R-:W-:Y:S01]  /*4ef0*/  ISETP.GE.AND P1, PT, R26.reuse, 0x9, PT ;  /* 0x000000091a00780c */ /* 0x040fe20003f26270 */
[-C--:B------:R-:W-:Y:S01]  /*4f00*/  FMUL R77, R77, R14.reuse ;  /* 0x0000000e4d4d7220 */ /* 0x080fe20000400000 */
[----:B------:R-:W-:Y:S01]  /*4f10*/  F2FP.SATFINITE.E4M3.F32.PACK_AB_MERGE_C R81, RZ, R81, RZ ;  /* 0x00000051ff51723e */ /* 0x000fe200048070ff */
[----:B------:R0:W-:Y:S01]  /*4f20*/  @!P2 STG.E.U8 desc[UR20][R16.64+0x1], R5 ;  /* 0x000001051000a986 */ /* 0x0001e2000c101114 */
[----:B------:R-:W-:Y:S01]  /*4f30*/  ISETP.GE.AND P2, PT, R26, 0xa, PT ;  /* 0x0000000a1a00780c */ /* 0x000fe20003f46270 */
[----:B------:R-:W-:Y:S01]  /*4f40*/  FMUL R76, R76, R14 ;  /* 0x0000000e4c4c7220 */ /* 0x000fe20000400000 */
[----:B------:R-:W-:Y:S01]  /*4f50*/  F2FP.SATFINITE.E4M3.F32.PACK_AB_MERGE_C R25, RZ, R80, RZ ;  /* 0x00000050ff19723e */ /* 0x000fe200048070ff */
[----:B------:R-:W-:Y:S01]  /*4f60*/  @!P3 STG.E.U8 desc[UR20][R18.64], R83 ;  /* 0x000000531200b986 */ /* 0x000fe2000c101114 */
[----:B------:R-:W-:Y:S01]  /*4f70*/  ISETP.LT.OR P3, PT, R6, 0x1, !P1 ;  /* 0x000000010600780c */ /* 0x000fe20004f61670 */
[-C--:B------:R-:W-:Y:S01]  /*4f80*/  FMUL R74, R74, R14.reuse ;  /* 0x0000000e4a4a7220 */ /* 0x080fe20000400000 */
[C---:B------:R-:W-:Y:S01]  /*4f90*/  ISETP.LT.OR P5, PT, R6.reuse, 0x1, !P2 ;  /* 0x000000010600780c */ /* 0x040fe200057a1670 */
[-C--:B------:R-:W-:Y:S01]  /*4fa0*/  FMUL R75, R75, R14.reuse ;  /* 0x0000000e4b4b7220 */ /* 0x080fe20000400000 */
[----:B------:R-:W-:Y:S01]  /*4fb0*/  ISETP.LT.OR P1, PT, R6, 0x9, !P1 ;  /* 0x000000090600780c */ /* 0x000fe20004f21670 */
[-C--:B------:R-:W-:Y:S01]  /*4fc0*/  FMUL R73, R73, R14.reuse ;  /* 0x0000000e49497220 */ /* 0x080fe20000400000 */
[----:B------:R-:W-:Y:S01]  /*4fd0*/  F2FP.SATFINITE.E4M3.F32.PACK_AB_MERGE_C R79, RZ, R79, RZ ;  /* 0x0000004fff4f723e */ /* 0x000fe200048070ff */
[----:B------:R-:W-:Y:S01]  /*4fe0*/  FMUL R72, R72, R14 ;  /* 0x0000000e48487220 */ /* 0x000fe20000400000 */
[----:B0-----:R-:W-:Y:S01]  /*4ff0*/  F2FP.SATFINITE.E4M3.F32.PACK_AB_MERGE_C R5, RZ, R82, RZ ;  /* 0x00000052ff05723e */ /* 0x001fe200048070ff */
[-C--:B------:R-:W-:Y:S01]  /*5000*/  FMUL R70, R70, R14.reuse ;  /* 0x0000000e46467220 */ /* 0x080fe20000400000 */
[----:B------:R-:W-:Y:S01]  /*5010*/  ISETP.LT.OR P2, PT, R6, 0x9, !P2 ;  /* 0x000000090600780c */ /* 0x000fe20005741670 */
[----:B------:R-:W-:Y:S01]  /*5020*/  FMUL R71, R71, R14 ;  /* 0x0000000e47477220 */ /* 0x000fe20000400000 */
[----:B------:R-:W-:Y:S01]  /*5030*/  F2FP.SATFINITE.E4M3.F32.PACK_AB_MERGE_C R27, RZ, R78, RZ ;  /* 0x0000004eff1b723e */ /* 0x000fe200048070ff */
[----:B------:R0:W-:Y:S01]  /*5040*/  @!P0 STG.E.U8 desc[UR20][R18.64+0x1], R5 ;  /* 0x0000010512008986 */ /* 0x0001e2000c101114 */
[C---:B------:R-:W-:Y:S01]  /*5050*/  ISETP.GE.AND P0, PT, R26.reuse, 0x11, PT ;  /* 0x000000111a00780c */ /* 0x040fe20003f06270 */
[-C--:B------:R-:W-:Y:S01]  /*5060*/  FMUL R69, R69, R14.reuse ;  /* 0x0000000e45457220 */ /* 0x080fe20000400000 */
[----:B------:R-:W-:Y:S01]  /*5070*/  F2FP.SATFINITE.E4M3.F32.PACK_AB_MERGE_C R77, RZ, R77, RZ ;  /* 0x0000004dff4d723e */ /* 0x000fe200048070ff */
[----:B------:R-:W-:Y:S01]  /*5080*/  @!P3 STG.E.U8 desc[UR20][R16.64+0x8], R81 ;  /* 0x000008511000b986 */ /* 0x000fe2000c101114 */
[----:B------:R-:W-:Y:S01]  /*5090*/  ISETP.GE.AND P3, PT, R26, 0x12, PT ;  /* 0x000000121a00780c */ /* 0x000fe20003f66270 */
[-C--:B------:R-:W-:Y:S01]  /*50a0*/  FMUL R68, R68, R14.reuse ;  /* 0x0000000e44447220 */ /* 0x080fe20000400000 */
[----:B------:R-:W-:Y:S01]  /*50b0*/  F2FP.SATFINITE.E4M3.F32.PACK_AB_MERGE_C R75, RZ, R75, RZ ;  /* 0x0000004bff4b723e */ /* 0x000fe200048070ff */
[----:B------:R1:W-:Y:S01]  /*50c0*/  @!P5 STG.E.U8 desc[UR20][R16.64+0x9], R25 ;  /* 0x000009191000d986 */ /* 0x0003e2000c101114 */
[C---:B------:R-:W-:Y:S01]  /*50d0*/  ISETP.LT.OR P5, PT, R6.reuse, 0x1, !P3 ;  /* 0x000000010600780c */ /* 0x040fe20005fa1670 */
[-C--:B------:R-:W-:Y:S01]  /*50e0*/  FMUL R67, R67, R14.reuse ;  /* 0x0000000e43437220 */ /* 0x080fe20000400000 */
[C---:B------:R-:W-:Y:S01]  /*50f0*/  ISETP.LT.OR P3, PT, R6.reuse, 0x9, !P3 ;  /* 0x000000090600780c */ /* 0x040fe20005f61670 */
[----:B------:R-:W-:Y:S01]  /*5100*/  @!P1 STG.E.U8 desc[UR20][R18.64+0x8], R79 ;  /* 0x0000084f12009986 */ /* 0x000fe2000c101114 */
[----:B------:R-:W-:Y:S01]  /*5110*/  ISETP.LT.OR P1, PT, R6, 0x1, !P0 ;  /* 0x000000010600780c */ /* 0x000fe20004721670 */
[----:B------:R-:W-:Y:S01]  /*5120*/  FMUL R66, R66, R14 ;  /* 0x0000000e42427220 */ /* 0x000fe20000400000 */
[----:B0-----:R-:W-:Y:S01]  /*5130*/  F2FP.SATFINITE.E4M3.F32.PACK_AB_MERGE_C R5, RZ, R76, RZ ;  /* 0x0000004cff05723e */ /* 0x001fe200048070ff */
[----:B------:R-:W-:Y:S01]  /*5140*/  @!P2 STG.E.U8 desc[UR20][R18.64+0x9], R27 ;  /* 0x0000091b1200a986 */ /* 0x000fe2000c101114 */
[----:B------:R-:W-:Y:S01]  /*5150*/  ISETP.GE.AND P2, PT, R26, 0x19, PT ;  /* 0x000000191a00780c */ /* 0x000fe20003f46270 */
[-C--:B------:R-:W-:Y:S01]  /*5160*/  FMUL R65, R65, R14.reuse ;  /* 0x0000000e41417220 */ /* 0x080fe20000400000 */
[----:B------:R-:W-:Y:S01]  /*5170*/  ISETP.LT.OR P0, PT, R6, 0x9, !P0 ;  /* 0x000000090600780c */ /* 0x000fe20004701670 */
[----:B------:R-:W-:Y:S01]  /*5180*/  FMUL R64, R64, R14 ;  /* 0x0000000e40407220 */ /* 0x000fe20000400000 */
[----:B------:R-:W-:Y:S01]  /*5190*/  ISETP.LT.OR P6, PT, R6, 0x1, !P2 ;  /* 0x000000010600780c */ /* 0x000fe200057c1670 */
[----:B------:R0:W-:Y:S01]  /*51a0*/  @!P5 STG.E.U8 desc[UR20][R16.64+0x11], R5 ;  /* 0x000011051000d986 */ /* 0x0001e2000c101114 */
[----:B-1----:R-:W-:Y:S01]  /*51b0*/  F2FP.SATFINITE.E4M3.F32.PACK_AB_MERGE_C R25, RZ, R74, RZ ;  /* 0x0000004aff19723e */ /* 0x002fe200048070ff */
[-C--:B------:R-:W-:Y:S01]  /*51c0*/  FMUL R62, R62, R14.reuse ;  /* 0x0000000e3e3e7220 */ /* 0x080fe20000400000 */
[----:B------:R-:W-:Y:S01]  /*51d0*/  F2FP.SATFINITE.E4M3.F32.PACK_AB_MERGE_C R73, RZ, R73, RZ ;  /* 0x00000049ff49723e */ /* 0x000fe200048070ff */
[----:B------:R-:W-:Y:S01]  /*51e0*/  @!P1 STG.E.U8 desc[UR20][R16.64+0x10], R77 ;  /* 0x0000104d10009986 */ /* 0x000fe2000c101114 */
[----:B------:R-:W-:Y:S01]  /*51f0*/  ISETP.GE.AND P1, PT, R26, 0x1a, PT ;  /* 0x0000001a1a00780c */ /* 0x000fe20003f26270 */
[-C--:B------:R-:W-:Y:S01]  /*5200*/  FMUL R63, R63, R14.reuse ;  /* 0x0000000e3f3f7220 */ /* 0x080fe20000400000 */
[C---:B------:R-:W-:Y:S01]  /*5210*/  ISETP.LT.OR P2, PT, R6.reuse, 0x9, !P2 ;  /* 0x000000090600780c */ /* 0x040fe20005741670 */
[----:B------:R1:W-:Y:S01]  /*5220*/  @!P3 STG.E.U8 desc[UR20][R18.64+0x11], R25 ;  /* 0x000011191200b986 */ /* 0x0003e2000c101114 */
[C---:B------:R-:W-:Y:S01]  /*5230*/  ISETP.LT.OR P5, PT, R6.reuse, 0x1, !P1 ;  /* 0x000000010600780c */ /* 0x040fe20004fa1670 */
[----:B------:R-:W-:Y:S01]  /*5240*/  FMUL R61, R61, R14 ;  /* 0x0000000e3d3d7220 */ /* 0x000fe20000400000 */
[----:B------:R-:W-:Y:S01]  /*5250*/  ISETP.LT.OR P3, PT, R6, 0x9, !P1 ;  /* 0x000000090600780c */ /* 0x000fe20004f61670 */
[----:B------:R-:W-:Y:S01]  /*5260*/  @!P0 STG.E.U8 desc[UR20][R18.64+0x10], R75 ;  /* 0x0000104b12008986 */ /* 0x000fe2000c101114 */
[----:B0-----:R-:W-:Y:S01]  /*5270*/  F2FP.SATFINITE.E4M3.F32.PACK_AB_MERGE_C R5, RZ, R72, RZ ;  /* 0x00000048ff05723e */ /* 0x001fe200048070ff */
[-C--:B------:R-:W-:Y:S01]  /*5280*/  FMUL R60, R60, R14.reuse ;  /* 0x0000000e3c3c7220 */ /* 0x080fe20000400000 */
[C---:B------:R-:W-:Y:S01]  /*5290*/  ISETP.GE.AND P0, PT, R26.reuse, 0x21, PT ;  /* 0x000000211a00780c */ /* 0x040fe20003f06270 */
[----:B------:R-:W-:Y:S01]  /*52a0*/  @!P6 STG.E.U8 desc[UR20][R16.64+0x18], R73 ;  /* 0x000018491000e986 */ /* 0x000fe2000c101114 */
[----:B------:R-:W-:Y:S01]  /*52b0*/  ISETP.GE.AND P1, PT, R26, 0x22, PT ;  /* 0x000000221a00780c */ /* 0x000fe20003f26270 */
[-C--:B------:R-:W-:Y:S01]  /*52c0*/  FMUL R59, R59, R14.reuse ;  /* 0x0000000e3b3b7220 */ /* 0x080fe20000400000 */
[----:B------:R-:W-:Y:S01]  /*52d0*/  ISETP.LT.OR P6, PT, R6, 0x1, !P0 ;  /* 0x000000010600780c */ /* 0x000fe200047c1670 */
[----:B------:R-:W-:Y:S01]  /*52e0*/  FMUL R58, R58, R14 ;  /* 0x0000000e3a3a7220 */ /* 0x000fe20000400000 */
[----:B-1----:R-:W-:Y:S01]  /*52f0*/  F2FP.SATFINITE.E4M3.F32.PACK_AB_MERGE_C R25, RZ, R70, RZ ;  /* 0x00000046ff19723e */ /* 0x002fe200048070ff */
[----:B------:R0:W-:Y:S01]  /*5300*/  @!P5 STG.E.U8 desc[UR20][R16.64+0x19], R5 ;  /* 0x000019051000d986 */ /* 0x0001e2000c101114 */
[----:B------:R-:W-:Y:S01]  /*5310*/  ISETP.LT.OR P5, PT, R6, 0x1, !P1 ;  /* 0x000000010600780c */ /* 0x000fe20004fa1670 */
[-C--:B------:R-:W-:Y:S01]  /*5320*/  FMUL R57, R57, R14.reuse ;  /* 0x0000000e39397220 */ /* 0x080fe20000400000 */
[----:B------:R-:W-:Y:S01]  /*5330*/  F2FP.SATFINITE.E4M3.F32.PACK_AB_MERGE_C R71, RZ, R71, RZ ;  /* 0x00000047ff47723e */ /* 0x000fe200048070ff */
[----:B------:R1:W-:Y:S01]  /*5340*/  @!P3 STG.E.U8 desc[UR20][R18.64+0x19], R25 ;  /* 0x000019191200b986 */ /* 0x0003e2000c101114 */
[----:B------:R-:W-:Y:S01]  /*5350*/  F2FP.SATFINITE.E4M3.F32.PACK_AB_MERGE_C R69, RZ, R69, RZ ;  /* 0x00000045ff45723e */ /* 0x000fe200048070ff */
[----:B------:R-:W-:Y:S01]  /*5360*/  FMUL R56, R56, R14 ;  /* 0x0000000e38387220 */ /* 0x000fe20000400000 */
[----:B------:R-:W-:Y:S01]  /*5370*/  F2FP.SATFINITE.E4M3.F32.PACK_AB_MERGE_C R27, RZ, R68, RZ ;  /* 0x00000044ff1b723e */ /* 0x000fe200048070ff */
[----:B------:R-:W-:Y:S01]  /*5380*/  @!P2 STG.E.U8 desc[UR20][R18.64+0x18], R71 ;  /* 0x000018471200a986 */ /* 0x000fe2000c101114 */
[----:B------:R-:W-:Y:S01]  /*5390*/  ISETP.LT.OR P3, PT, R6, 0x9, !P1 ;  /* 0x000000090600780c */ /* 0x000fe20004f61670 */
[-C--:B------:R-:W-:Y:S01]  /*53a0*/  FMUL R23, R23, R14.reuse ;  /* 0x0000000e17177220 */ /* 0x080fe20000400000 */
[----:B------:R-:W-:Y:S01]  /*53b0*/  ISETP.GE.AND P2, PT, R26, 0x29, PT ;  /* 0x000000291a00780c */ /* 0x000fe20003f46270 */
[----:B------:R-:W-:Y:S01]  /*53c0*/  @!P6 STG.E.U8 desc[UR20][R16.64+0x20], R69 ;  /* 0x000020451000e986 */ /* 0x000fe2000c101114 */
[----:B------:R-:W-:Y:S01]  /*53d0*/  ISETP.LT.OR P0, PT, R6, 0x9, !P0 ;  /* 0x000000090600780c */ /* 0x000fe20004701670 */
[----:B------:R-:W-:Y:S01]  /*53e0*/  FMUL R22, R22, R14 ;  /* 0x0000000e16167220 */ /* 0x000fe20000400000 */
[----:B------:R-:W-:Y:S01]  /*53f0*/  ISETP.GE.AND P1, PT, R26, 0x2a, PT ;  /* 0x0000002a1a00780c */ /* 0x000fe20003f26270 */
[----:B------:R-:W-:Y:S01]  /*5400*/  @!P5 STG.E.U8 desc[UR20][R16.64+0x21], R27 ;  /* 0x0000211b1000d986 */ /* 0x000fe2000c101114 */
[----:B------:R-:W-:-:S02]  /*5410*/  ISETP.LT.OR P6, PT, R6, 0x1, !P2 ;  /* 0x000000010600780c */ /* 0x000fc400057c1670 */
[C---:B------:R-:W-:Y:S02]  /*5420*/  ISETP.LT.OR P5, PT, R6.reuse, 0x1, !P1 ;  /* 0x000000010600780c */ /* 0x040fe40004fa1670 */
[----:B------:R-:W-:Y:S02]  /*5430*/  F2FP.SATFINITE.E4M3.F32.PACK_AB_MERGE_C R67, RZ, R67, RZ ;  /* 0x00000043ff43723e */ /* 0x000fe400048070ff */
[----:B0-----:R-:W-:Y:S02]  /*5440*/  F2FP.SATFINITE.E4M3.F32.PACK_AB_MERGE_C R5, RZ, R66, RZ ;  /* 0x00000042ff05723e */ /* 0x001fe400048070ff */
[----:B------:R-:W-:Y:S01]  /*5450*/  F2FP.SATFINITE.E4M3.F32.PACK_AB_MERGE_C R65, RZ, R65, RZ ;  /* 0x00000041ff41723e */ /* 0x000fe200048070ff */
[----:B------:R-:W-:Y:S01]  /*5460*/  @!P0 STG.E.U8 desc[UR20][R18.64+0x20], R67 ;  /* 0x0000204312008986 */ /* 0x000fe2000c101114 */
[----:B-1----:R-:W-:Y:S02]  /*5470*/  F2FP.SATFINITE.E4M3.F32.PACK_AB_MERGE_C R25, RZ, R64, RZ ;  /* 0x00000040ff19723e */ /* 0x002fe400048070ff */
[C---:B------:R-:W-:Y:S01]  /*5480*/  ISETP.LT.OR P1, PT, R6.reuse, 0x9, !P1 ;  /* 0x000000090600780c */ /* 0x040fe20004f21670 */
[----:B------:R0:W-:Y:S01]  /*5490*/  @!P3 STG.E.U8 desc[UR20][R18.64+0x21], R5 ;  /* 0x000021051200b986 */ /* 0x0001e2000c101114 */
[----:B------:R-:W-:-:S02]  /*54a0*/  ISETP.LT.OR P2, PT, R6, 0x9, !P2 ;  /* 0x000000090600780c */ /* 0x000fc40005741670 */
[C---:B------:R-:W-:Y:S01]  /*54b0*/  ISETP.GE.AND P3, PT, R26.reuse, 0x31, PT ;  /* 0x000000311a00780c */ /* 0x040fe20003f66270 */
[----:B------:R-:W-:Y:S01]  /*54c0*/  @!P6 STG.E.U8 desc[UR20][R16.64+0x28], R65 ;  /* 0x000028411000e986 */ /* 0x000fe2000c101114 */
[----:B------:R-:W-:Y:S02]  /*54d0*/  ISETP.GE.AND P0, PT, R26, 0x32, PT ;  /* 0x000000321a00780c */ /* 0x000fe40003f06270 */
[----:B------:R-:W-:Y:S01]  /*54e0*/  F2FP.SATFINITE.E4M3.F32.PACK_AB_MERGE_C R63, RZ, R63, RZ ;  /* 0x0000003fff3f723e */ /* 0x000fe200048070ff */
[----:B------:R1:W-:Y:S01]  /*54f0*/  @!P5 STG.E.U8 desc[UR20][R16.64+0x29], R25 ;  /* 0x000029191000d986 */ /* 0x0003e2000c101114 */
[C---:B------:R-:W-:Y:S02]  /*5500*/  ISETP.LT.OR P5, PT, R6.reuse, 0x1, !P3 ;  /* 0x000000010600780c */ /* 0x040fe40005fa1670 */
[----:B------:R-:W-:Y:S02]  /*5510*/  ISETP.LT.OR P6, PT, R6, 0x1, !P0 ;  /* 0x000000010600780c */ /* 0x000fe400047c1670 */
[----:B0-----:R-:W-:Y:S01]  /*5520*/  F2FP.SATFINITE.E4M3.F32.PACK_AB_MERGE_C R5, RZ, R62, RZ ;  /* 0x0000003eff05723e */ /* 0x001fe200048070ff */
[----:B------:R-:W-:Y:S01]  /*5530*/  @!P2 STG.E.U8 desc[UR20][R18.64+0x28], R63 ;  /* 0x0000283f1200a986 */ /* 0x000fe2000c101114 */
[----:B------:R-:W-:-:S02]  /*5540*/  F2FP.SATFINITE.E4M3.F32.PACK_AB_MERGE_C R61, RZ, R61, RZ ;  /* 0x0000003dff3d723e */ /* 0x000fc400048070ff */
[----:B------:R-:W-:Y:S01]  /*5550*/  ISETP.GE.AND P2, PT, R26, 0x3a, PT ;  /* 0x0000003a1a00780c */ /* 0x000fe20003f46270 */
[----:B------:R0:W-:Y:S01]  /*5560*/  @!P1 STG.E.U8 desc[UR20][R18.64+0x29], R5 ;  /* 0x0000290512009986 */ /* 0x0001e2000c101114 */
[----:B------:R-:W-:Y:S02]  /*5570*/  ISETP.LT.OR P1, PT, R6, 0x9, !P3 ;  /* 0x000000090600780c */ /* 0x000fe40005f21670 */
[----:B-1----:R-:W-:Y:S01]  /*5580*/  F2FP.SATFINITE.E4M3.F32.PACK_AB_MERGE_C R25, RZ, R60, RZ ;  /* 0x0000003cff19723e */ /* 0x002fe200048070ff */
[----:B------:R-:W-:Y:S01]  /*5590*/  @!P5 STG.E.U8 desc[UR20][R16.64+0x30], R61 ;  /* 0x0000303d1000d986 */ /* 0x000fe2000c101114 */
[----:B------:R-:W-:Y:S02]  /*55a0*/  ISETP.GE.AND P3, PT, R26, 0x39, PT ;  /* 0x000000391a00780c */ /* 0x000fe40003f66270 */
[C---:B------:R-:W-:Y:S01]  /*55b0*/  ISETP.LT.OR P0, PT, R6.reuse, 0x9, !P0 ;  /* 0x000000090600780c */ /* 0x040fe20004701670 */
[----:B------:R1:W-:Y:S01]  /*55c0*/  @!P6 STG.E.U8 desc[UR20][R16.64+0x31], R25 ;  /* 0x000031191000e986 */ /* 0x0003e2000c101114 */
[----:B------:R-:W-:-:S02]  /*55d0*/  ISETP.LT.OR P5, PT, R6, 0x1, !P3 ;  /* 0x000000010600780c */ /* 0x000fc40005fa1670 */
[C---:B------:R-:W-:Y:S02]  /*55e0*/  ISETP.LT.OR P6, PT, R6.reuse, 0x1, !P2 ;  /* 0x000000010600780c */ /* 0x040fe400057c1670 */
[C---:B------:R-:W-:Y:S02]  /*55f0*/  ISETP.LT.OR P3, PT, R6.reuse, 0x9, !P3 ;  /* 0x000000090600780c */ /* 0x040fe40005f61670 */
[----:B------:R-:W-:Y:S02]  /*5600*/  ISETP.LT.OR P2, PT, R6, 0x9, !P2 ;  /* 0x000000090600780c */ /* 0x000fe40005741670 */
[----:B------:R-:W-:Y:S02]  /*5610*/  F2FP.SATFINITE.E4M3.F32.PACK_AB_MERGE_C R59, RZ, R59, RZ ;  /* 0x0000003bff3b723e */ /* 0x000fe400048070ff */
[----:B0-----:R-:W-:Y:S02]  /*5620*/  F2FP.SATFINITE.E4M3.F32.PACK_AB_MERGE_C R5, RZ, R58, RZ ;  /* 0x0000003aff05723e */ /* 0x001fe400048070ff */
[----:B------:R-:W-:Y:S01]  /*5630*/  F2FP.SATFINITE.E4M3.F32.PACK_AB_MERGE_C R57, RZ, R57, RZ ;  /* 0x00000039ff39723e */ /* 0x000fe200048070ff */
[----:B------:R0:W-:Y:S01]  /*5640*/  @!P1 STG.E.U8 desc[UR20][R18.64+0x30], R59 ;  /* 0x0000303b12009986 */ /* 0x0001e2000c101114 */
[----:B-1----:R-:W-:-:S02]  /*5650*/  F2FP.SATFINITE.E4M3.F32.PACK_AB_MERGE_C R25, RZ, R56, RZ ;  /* 0x00000038ff19723e */ /* 0x002fc400048070ff */
[----:B------:R-:W-:Y:S01]  /*5660*/  F2FP.SATFINITE.E4M3.F32.PACK_AB_MERGE_C R23, RZ, R23, RZ ;  /* 0x00000017ff17723e */ /* 0x000fe200048070ff */
[----:B------:R0:W-:Y:S01]  /*5670*/  @!P0 STG.E.U8 desc[UR20][R18.64+0x31], R5 ;  /* 0x0000310512008986 */ /* 0x0001e2000c101114 */
[----:B------:R-:W-:-:S03]  /*5680*/  F2FP.SATFINITE.E4M3.F32.PACK_AB_MERGE_C R27, RZ, R22, RZ ;  /* 0x00000016ff1b723e */ /* 0x000fc600048070ff */
[----:B------:R0:W-:Y:S04]  /*5690*/  @!P5 STG.E.U8 desc[UR20][R16.64+0x38], R57 ;  /* 0x000038391000d986 */ /* 0x0001e8000c101114 */
[----:B------:R0:W-:Y:S04]  /*56a0*/  @!P6 STG.E.U8 desc[UR20][R16.64+0x39], R25 ;  /* 0x000039191000e986 */ /* 0x0001e8000c101114 */
[----:B------:R0:W-:Y:S04]  /*56b0*/  @!P3 STG.E.U8 desc[UR20][R18.64+0x38], R23 ;  /* 0x000038171200b986 */ /* 0x0001e8000c101114 */
[----:B------:R0:W-:Y:S02]  /*56c0*/  @!P2 STG.E.U8 desc[UR20][R18.64+0x39], R27 ;  /* 0x0000391b1200a986 */ /* 0x0001e4000c101114 */
.L_x_106:
[----:B------:R-:W-:Y:S05]  /*56d0*/  BSYNC B0 ;  /* 0x0000000000007941 */ /* 0x000fea0003800000 */
.L_x_40:
[C---:B------:R-:W-:Y:S01]  /*56e0*/  LEA R2, P0, R8.reuse, R2, 0x1 ;  /* 0x0000000208027211 */ /* 0x040fe200078008ff */
[----:B------:R-:W-:Y:S01]  /*56f0*/  ULDC.64 UR6, c[0x0][0x650] ;  /* 0x0001940000067ab9 */ /* 0x000fe20000000a00 */
[----:B-----5:R-:W-:Y:S01]  /*5700*/  IMAD.U32 R4, RZ, RZ, UR16 ;  /* 0x00000010ff047e24 */ /* 0x020fe2000f8e00ff */
[----:B0-----:R-:W-:Y:S01]  /*5710*/  PRMT R16, RZ, 0x7610, R16 ;  /* 0x00007610ff107816 */ /* 0x001fe20000000010 */
[----:B------:R-:W-:Y:S01]  /*5720*/  IMAD.MOV.U32 R6, RZ, RZ, -0x1 ;  /* 0xffffffffff067424 */ /* 0x000fe200078e00ff */
[----:B------:R-:W-:Y:S01]  /*5730*/  LEA.HI.X R3, R8, R3, R0, 0x1, P0 ;  /* 0x0000000308037211 */ /* 0x000fe200000f0c00 */
[----:B------:R0:W-:Y:S01]  /*5740*/  SYNCS.ARRIVE.TRANS64.A1T0 RZ, [R4+UR23], RZ ;  /* 0x000000ff04ff79a7 */ /* 0x0001e20008100017 */
[----:B------:R-:W-:Y:S01]  /*5750*/  ISETP.GE.U32.AND P0, PT, R2, UR6, PT ;  /* 0x0000000602007c0c */ /* 0x000fe2000bf06070 */
[----:B------:R-:W-:-:S03]  /*5760*/  IMAD.MOV.U32 R5, RZ, RZ, -0x1 ;  /* 0xffffffffff057424 */ /* 0x000fc600078e00ff */
[----:B------:R-:W-:Y:S01]  /*5770*/  ISETP.GE.U32.AND.EX P0, PT, R3, UR7, PT, P0 ;  /* 0x0000000703007c0c */ /* 0x000fe2000bf06100 */
[----:B0-----:R-:W-:-:S12]  /*5780*/  IMAD.MOV.U32 R4, RZ, RZ, -0x1 ;  /* 0xffffffffff047424 */ /* 0x001fd800078e00ff */
[----:B------:R-:W-:Y:S05]  /*5790*/  @P0 BRA `(.L_x_107) ;  /* 0x0000000400600947 */ /* 0x000fea0003800000 */
[----:B------:R-:W0:Y:S01]  /*57a0*/  S2R R28, SR_CTAID.X ;  /* 0x00000000001c7919 */ /* 0x000e220000002500 */
[----:B------:R-:W5:Y:S01]  /*57b0*/  LDC.64 R22, c[0x0][0x628] ;  /* 0x00018a00ff167b82 */ /* 0x000f620000000a00 */
[----:B------:R-:W-:Y:S01]  /*57c0*/  ULDC UR6, c[0x0][0x150] ;  /* 0x0000540000067ab9 */ /* 0x000fe20000000800 */
[----:B-1----:R-:W-:Y:S01]  /*57d0*/  IMAD.MOV.U32 R18, RZ, RZ, R2 ;  /* 0x000000ffff127224 */ /* 0x002fe200078e0002 */
[----:B------:R-:W1:Y:S01]  /*57e0*/  S2R R30, SR_CTAID.Y ;  /* 0x00000000001e7919 */ /* 0x000e620000002600 */
[----:B------:R-:W-:-:S04]  /*57f0*/  IMAD.MOV.U32 R19, RZ, RZ, R3 ;  /* 0x000000ffff137224 */ /* 0x000fc800078e0003 */
[----:B------:R-:W1:Y:S08]  /*5800*/  LDC R31, c[0x0][0x144] ;  /* 0x00005100ff1f7b82 */ /* 0x000e700000000800 */
[----:B------:R-:W1:Y:S08]  /*5810*/  LDC R6, c[0x0][0x630] ;  /* 0x00018c00ff067b82 */ /* 0x000e700000000800 */
[----:B------:R-:W1:Y:S01]  /*5820*/  LDC.64 R26, c[0x0][0x620] ;  /* 0x00018800ff1a7b82 */ /* 0x000e620000000a00 */
[----:B-----5:R-:W-:-:S04]  /*5830*/  ISETP.NE.U32.AND P0, PT, R22, RZ, PT ;  /* 0x000000ff1600720c */ /* 0x020fc80003f05070 */
[----:B------:R-:W-:Y:S02]  /*5840*/  ISETP.NE.AND.EX P0, PT, R23, RZ, PT, P0 ;  /* 0x000000ff1700720c */ /* 0x000fe40003f05300 */
[----:B0-----:R-:W-:-:S05]  /*5850*/  I2FP.F32.U32 R4, R28 ;  /* 0x0000001c00047245 */ /* 0x001fca0000201000 */
[----:B------:R-:W-:-:S04]  /*5860*/  FMUL R4, R4, UR6 ;  /* 0x0000000604047c20 */ /* 0x000fc80008400000 */
[----:B------:R0:W0:Y:S02]  /*5870*/  F2I.U32.TRUNC.NTZ R29, R4 ;  /* 0x00000004001d7305 */ /* 0x000024000020f000 */
[----:B------:R-:W-:Y:S05]  /*5880*/  @!P0 BRA `(.L_x_108) ;  /* 0x0000000000288947 */ /* 0x000fea0003800000 */
[----:B------:R-:W5:Y:S02]  /*5890*/  LDC R5, c[0x0][0x634] ;  /* 0x00018d00ff057b82 */ /* 0x000f640000000800 */
[----:B-----5:R-:W-:-:S05]  /*58a0*/  IADD3 R19, P0, R2, R5, RZ ;  /* 0x0000000502137210 */ /* 0x020fca0007f1e0ff */
[----:B--234-:R-:W-:-:S04]  /*58b0*/  IMAD.X R25, RZ, RZ, R3, P0 ;  /* 0x000000ffff197224 */ /* 0x01cfc800000e0603 */
[----:B0-----:R-:W-:-:S04]  /*58c0*/  IMAD.WIDE.U32 R4, R25, R22, RZ ;  /* 0x0000001619047225 */ /* 0x001fc800078e00ff */
[----:B------:R-:W-:-:S04]  /*58d0*/  IMAD.WIDE.U32 R16, P0, R19, R23, R4 ;  /* 0x0000001713107225 */ /* 0x000fc80007800004 */
[----:B------:R-:W-:-:S04]  /*58e0*/  IMAD.WIDE.U32 R4, R19, R22, RZ ;  /* 0x0000001613047225 */ /* 0x000fc800078e00ff */
[----:B------:R-:W-:Y:S01]  /*58f0*/  IMAD.X R19, RZ, RZ, RZ, P0 ;  /* 0x000000ffff137224 */ /* 0x000fe200000e06ff */
[----:B------:R-:W-:Y:S01]  /*5900*/  IADD3 RZ, P0, R5, R16, RZ ;  /* 0x0000001005ff7210 */ /* 0x000fe20007f1e0ff */
[----:B------:R-:W-:-:S04]  /*5910*/  IMAD.MOV.U32 R18, RZ, RZ, R17 ;  /* 0x000000ffff127224 */ /* 0x000fc800078e0011 */
[----:B------:R-:W-:-:S08]  /*5920*/  IMAD.WIDE.U32.X R18, R25, R23, R18, P0 ;  /* 0x0000001719127225 */ /* 0x000fd000000e0412 */
.L_x_108:
[-CC-:B-1234-:R-:W-:Y:S01]  /*5930*/  SHF.R.U64 R24, R18, R6.reuse, R19.reuse ;  /* 0x0000000612187219 */ /* 0x19efe20000001213 */
[----:B------:R-:W1:Y:S01]  /*5940*/  LDC.64 R34, c[0x0][0x640] ;  /* 0x00019000ff227b82 */ /* 0x000e620000000a00 */
[----:B0-----:R-:W-:Y:S01]  /*5950*/  SHF.R.U32.HI R4, RZ, R6, R19 ;  /* 0x00000006ff047219 */ /* 0x001fe20000011613 */
[----:B------:R-:W-:Y:S01]  /*5960*/  IMAD.MOV R29, RZ, RZ, -R29 ;  /* 0x000000ffff1d7224 */ /* 0x000fe200078e0a1d */
[----:B------:R-:W-:Y:S01]  /*5970*/  IADD3 R17, P0, RZ, -R24, RZ ;  /* 0x80000018ff117210 */ /* 0x000fe20007f1e0ff */
[----:B------:R-:W-:Y:S01]  /*5980*/  ULDC UR6, c[0x0][0x154] ;  /* 0x0000550000067ab9 */ /* 0x000fe20000000800 */
[----:B------:R-:W-:Y:S02]  /*5990*/  IMAD.MOV.U32 R19, RZ, RZ, 0x1 ;  /* 0x00000001ff137424 */ /* 0x000fe400078e00ff */
[----:B------:R-:W-:Y:S01]  /*59a0*/  IMAD R29, R31, R29, R28 ;  /* 0x0000001d1f1d7224 */ /* 0x000fe200078e021c */
[----:B------:R-:W0:Y:S01]  /*59b0*/  LDC R16, c[0x0][0x618] ;  /* 0x00018600ff107b82 */ /* 0x000e220000000800 */
[----:B------:R-:W-:-:S04]  /*59c0*/  IMAD.X R5, RZ, RZ, ~R4, P0 ;  /* 0x000000ffff057224 */ /* 0x000fc800000e0e04 */
[-C--:B------:R-:W-:Y:S02]  /*59d0*/  IMAD R6, R5, R26.reuse, RZ ;  /* 0x0000001a05067224 */ /* 0x080fe400078e02ff */
[C---:B------:R-:W-:Y:S01]  /*59e0*/  IMAD.WIDE.U32 R4, R17.reuse, R26, R2 ;  /* 0x0000001a11047225 */ /* 0x040fe200078e0002 */
[----:B------:R-:W2:Y:S03]  /*59f0*/  LDC R18, c[0x0][0x608] ;  /* 0x00018200ff127b82 */ /* 0x000ea60000000800 */
[----:B------:R-:W-:Y:S01]  /*5a00*/  IMAD R17, R17, R27, R6 ;  /* 0x0000001b11117224 */ /* 0x000fe200078e0206 */
[----:B------:R-:W-:-:S03]  /*5a10*/  I2FP.F32.U32 R6, R30 ;  /* 0x0000001e00067245 */ /* 0x000fc60000201000 */
[----:B------:R-:W-:Y:S01]  /*5a20*/  IMAD.IADD R5, R5, 0x1, R17 ;  /* 0x0000000105057824 */ /* 0x000fe200078e0211 */
[----:B------:R-:W3:Y:S01]  /*5a30*/  LDC R32, c[0x0][0x658] ;  /* 0x00019600ff207b82 */ /* 0x000ee20000000800 */
[----:B-1----:R-:W-:Y:S01]  /*5a40*/  ISETP.NE.U32.AND P0, PT, R34, RZ, PT ;  /* 0x000000ff2200720c */ /* 0x002fe20003f05070 */
[----:B------:R-:W-:-:S03]  /*5a50*/  IMAD.MOV.U32 R17, RZ, RZ, -0x1 ;  /* 0xffffffffff117424 */ /* 0x000fc600078e00ff */
[----:B------:R-:W-:-:S03]  /*5a60*/  ISETP.NE.AND.EX P0, PT, R35, RZ, PT, P0 ;  /* 0x000000ff2300720c */ /* 0x000fc60003f05300 */
[----:B------:R-:W1:Y:S01]  /*5a70*/  LDC R27, c[0x0][0x148] ;  /* 0x00005200ff1b7b82 */ /* 0x000e620000000800 */
[-CC-:B0-----:R-:W-:Y:S02]  /*5a80*/  SHF.R.U64 R22, R4, R16.reuse, R5.reuse ;  /* 0x0000001004167219 */ /* 0x181fe40000001205 */
[----:B------:R-:W-:Y:S01]  /*5a90*/  SHF.R.U32.HI R5, RZ, R16, R5 ;  /* 0x00000010ff057219 */ /* 0x000fe20000011605 */
[----:B------:R-:W-:-:S04]  /*5aa0*/  FMUL R16, R6, UR6 ;  /* 0x0000000606107c20 */ /* 0x000fc80008400000 */
[----:B------:R-:W0:Y:S01]  /*5ab0*/  LDC R28, c[0x0][0x600] ;  /* 0x00018000ff1c7b82 */ /* 0x000e220000000800 */
[----:B------:R4:W0:Y:S01]  /*5ac0*/  F2I.U32.TRUNC.NTZ R25, R16 ;  /* 0x0000001000197305 */ /* 0x000822000020f000 */
[-CC-:B--2---:R-:W-:Y:S02]  /*5ad0*/  SHF.R.U64 R6, R22, R18.reuse, R5.reuse ;  /* 0x0000001216067219 */ /* 0x184fe40000001205 */
[----:B------:R-:W-:-:S04]  /*5ae0*/  SHF.R.U32.HI R5, RZ, R18, R5 ;  /* 0x00000012ff057219 */ /* 0x000fc80000011605 */
[----:B------:R-:W2:Y:S01]  /*5af0*/  LDC R33, c[0x0][0x648] ;  /* 0x00019200ff217b82 */ /* 0x000ea20000000800 */
[-CC-:B---3--:R-:W-:Y:S02]  /*5b00*/  SHF.R.U64 R26, R6, R32.reuse, R5.reuse ;  /* 0x00000020061a7219 */ /* 0x188fe40000001205 */
[-C--:B------:R-:W-:Y:S02]  /*5b10*/  SHF.L.U32 R17, R17, R32.reuse, RZ ;  /* 0x0000002011117219 */ /* 0x080fe400000006ff */
[-C--:B------:R-:W-:Y:S01]  /*5b20*/  SHF.R.U32.HI R5, RZ, R32.reuse, R5 ;  /* 0x00000020ff057219 */ /* 0x080fe20000011605 */
[----:B------:R-:W-:Y:S01]  /*5b30*/  IMAD.MOV.U32 R4, RZ, RZ, R26 ;  /* 0x000000ffff047224 */ /* 0x000fe200078e001a */
[----:B------:R-:W-:Y:S01]  /*5b40*/  SHF.L.U32 R32, R19, R32, RZ ;  /* 0x0000002013207219 */ /* 0x000fe200000006ff */
[----:B------:R-:W3:Y:S01]  /*5b50*/  LDC R36, c[0x0][0x638] ;  /* 0x00018e00ff247b82 */ /* 0x000ee20000000800 */
[----:B------:R-:W-:-:S07]  /*5b60*/  LOP3.LUT R31, RZ, R17, RZ, 0x33, !PT ;  /* 0x00000011ff1f7212 */ /* 0x000fce00078e33ff */
[----:B------:R-:W0:Y:S01]  /*5b70*/  LDC R37, c[0x0][0x610] ;  /* 0x00018400ff257b82 */ /* 0x000e220000000800 */
[----:B----4-:R-:W-:Y:S05]  /*5b80*/  @!P0 BRA `(.L_x_109) ;  /* 0x0000000000288947 */ /* 0x010fea0003800000 */
[----:B------:R-:W4:Y:S02]  /*5b90*/  LDC R19, c[0x0][0x64c] ;  /* 0x00019300ff137b82 */ /* 0x000f240000000800 */
[----:B----4-:R-:W-:-:S05]  /*5ba0*/  IADD3 R19, P0, R26, R19, RZ ;  /* 0x000000131a137210 */ /* 0x010fca0007f1e0ff */
        /* <DEDUP_REMOVED lines=8> */
.L_x_109:
[----:B--2---:R-:W-:Y:S01]  /*5c30*/  SHF.R.U64 R4, R4, R33, R5 ;  /* 0x0000002104047219 */ /* 0x004fe20000001205 */
[----:B0-----:R-:W-:Y:S01]  /*5c40*/  VIADD R19, R28, 0xffffffff ;  /* 0xffffffff1c137836 */ /* 0x001fe20000000000 */
[----:B------:R-:W-:Y:S01]  /*5c50*/  LOP3.LUT R17, R6, R31, RZ, 0xc0, !PT ;  /* 0x0000001f06117212 */ /* 0x000fe200078ec0ff */
[----:B------:R-:W-:Y:S02]  /*5c60*/  IMAD.MOV R25, RZ, RZ, -R25 ;  /* 0x000000ffff197224 */ /* 0x000fe400078e0a19 */
[----:B------:R-:W-:Y:S02]  /*5c70*/  IMAD.MOV R5, RZ, RZ, -R4 ;  /* 0x000000ffff057224 */ /* 0x000fe400078e0a04 */
[----:B------:R-:W-:Y:S01]  /*5c80*/  IMAD R6, R32, R4, R17 ;  /* 0x0000000420067224 */ /* 0x000fe200078e0211 */
[----:B------:R-:W-:Y:S01]  /*5c90*/  LOP3.LUT R17, R22, R19, RZ, 0xc0, !PT ;  /* 0x0000001316117212 */ /* 0x000fe200078ec0ff */
[----:B-1----:R-:W-:Y:S02]  /*5ca0*/  @P4 IMAD R29, R27, R25, R30 ;  /* 0x000000191b1d4224 */ /* 0x002fe400078e021e */
[----:B---3--:R-:W-:-:S02]  /*5cb0*/  IMAD R4, R5, R36, R26 ;  /* 0x0000002405047224 */ /* 0x008fc400078e021a */
[----:B------:R-:W-:Y:S02]  /*5cc0*/  IMAD R6, R6, R37, R29 ;  /* 0x0000002506067224 */ /* 0x000fe400078e021d */
[----:B------:R-:W-:Y:S02]  /*5cd0*/  IMAD R5, R4, R28, R17 ;  /* 0x0000001c04057224 */ /* 0x000fe400078e0211 */
[----:B------:R-:W-:-:S03]  /*5ce0*/  IMAD.MOV.U32 R16, RZ, RZ, 0x1 ;  /* 0x00000001ff107424 */ /* 0x000fc600078e00ff */
[----:B------:R-:W-:Y:S02]  /*5cf0*/  SEL R4, R5, R6, !P4 ;  /* 0x0000000605047207 */ /* 0x000fe40006000000 */
[----:B------:R-:W-:Y:S01]  /*5d00*/  SEL R6, R6, R5, !P4 ;  /* 0x0000000506067207 */ /* 0x000fe20006000000 */
[----:B------:R-:W-:-:S07]  /*5d10*/  IMAD.MOV.U32 R5, RZ, RZ, R24 ;  /* 0x000000ffff057224 */ /* 0x000fce00078e0018 */
.L_x_107:
[----:B------:R-:W-:Y:S02]  /*5d20*/  LOP3.LUT P0, RZ, R16, 0xff, RZ, 0xc0, !PT ;  /* 0x000000ff10ff7812 */ /* 0x000fe4000780c0ff */
[----:B------:R-:W-:-:S11]  /*5d30*/  LOP3.LUT R87, R87, 0x1, RZ, 0x3c, !PT ;  /* 0x0000000157577812 */ /* 0x000fd600078e3cff */
[----:B------:R-:W-:Y:S05]  /*5d40*/  @P0 BRA `(.L_x_110) ;  /* 0xffffffc000000947 */ /* 0x000fea000383ffff */
[----:B------:R-:W-:Y:S05]  /*5d50*/  EXIT ;  /* 0x000000000000794d */ /* 0x000fea0003800000 */
.L_x_18:
[----:B------:R-:W-:-:S08]  /*5d60*/  ISETP.NE.AND P0, PT, R18, RZ, PT ;  /* 0x000000ff1200720c */ /* 0x000fd00003f05270 */
[----:B--23-5:R-:W0:-:S00]  /*5d70*/  USETMAXREG.DEALLOC.CTAPOOL 0x28 ;  /* 0x00000028000079c8 */ /* 0x02ce0000080e0500 */
[----:B------:R-:W-:Y:S05]  /*5d80*/  @P0 EXIT ;  /* 0x000000000000094d */ /* 0x000fea0003800000 */
[----:B0-----:R-:W-:Y:S01]  /*5d90*/  LOP3.LUT P0, RZ, R20, 0xff, RZ, 0xc0, !PT ;  /* 0x000000ff14ff7812 */ /* 0x001fe2000780c0ff */
[----:B------:R-:W-:Y:S02]  /*5da0*/  IMAD.MOV.U32 R13, RZ, RZ, 0x1 ;  /* 0x00000001ff0d7424 */ /* 0x000fe400078e00ff */
[----:B------:R-:W-:-:S10]  /*5db0*/  IMAD.MOV.U32 R12, RZ, RZ, RZ ;  /* 0x000000ffff0c7224 */ /* 0x000fd400078e00ff */
[----:B------:R-:W-:Y:S05]  /*5dc0*/  @!P0 BRA `(.L_x_111) ;  /* 0x0000000c001c8947 */ /* 0x000fea0003800000 */
[----:B------:R-:W0:Y:S01]  /*5dd0*/  S2UR UR15, SR_CgaCtaId ;  /* 0x00000000000f79c3 */ /* 0x000e220000008800 */
[----:B------:R-:W-:Y:S01]  /*5de0*/  LOP3.LUT P0, RZ, R11, 0x1f, RZ, 0xc0, !PT ;  /* 0x0000001f0bff7812 */ /* 0x000fe2000780c0ff */
[----:B------:R-:W-:Y:S01]  /*5df0*/  ULDC UR6, c[0x0][0x658] ;  /* 0x0001960000067ab9 */ /* 0x000fe20000000800 */
[----:B------:R-:W-:Y:S01]  /*5e00*/  UMOV UR7, 0xffffffff ;  /* 0xffffffff00077882 */ /* 0x000fe20000000000 */
[----:B------:R-:W-:Y:S01]  /*5e10*/  BSSY B0, `(.L_x_111) ;  /* 0x00000c2000007945 */ /* 0x000fe20003800000 */
[----:B------:R-:W-:Y:S01]  /*5e20*/  USHF.L.U32 UR7, UR7, UR6, URZ ;  /* 0x0000000607077299 */ /* 0x000fe2000800063f */
[C---:B------:R-:W-:Y:S01]  /*5e30*/  ISETP.NE.AND P2, PT, R10.reuse, RZ, PT ;  /* 0x000000ff0a00720c */ /* 0x040fe20003f45270 */
[----:B------:R-:W-:Y:S01]  /*5e40*/  IMAD.MOV.U32 R15, RZ, RZ, 0x1 ;  /* 0x00000001ff0f7424 */ /* 0x000fe200078e00ff */
[----:B------:R-:W-:Y:S01]  /*5e50*/  ISETP.NE.OR P0, PT, R10, RZ, !P0 ;  /* 0x000000ff0a00720c */ /* 0x000fe20004705670 */
[----:B------:R-:W-:Y:S01]  /*5e60*/  IMAD.MOV.U32 R13, RZ, RZ, 0x1 ;  /* 0x00000001ff0d7424 */ /* 0x000fe200078e00ff */
[----:B------:R-:W-:Y:S01]  /*5e70*/  LOP3.LUT R14, R7, 0x2, RZ, 0xfc, !PT ;  /* 0x00000002070e7812 */ /* 0x000fe200078efcff */
[----:B------:R-:W-:Y:S01]  /*5e80*/  IMAD.MOV.U32 R12, RZ, RZ, RZ ;  /* 0x000000ffff0c7224 */ /* 0x000fe200078e00ff */
[----:B------:R-:W-:Y:S01]  /*5e90*/  ULDC UR5, c[0x0][0x600] ;  /* 0x0001800000057ab9 */ /* 0x000fe20000000800 */
[----:B------:R-:W-:Y:S01]  /*5ea0*/  UMOV UR8, 0x1 ;  /* 0x0000000100087882 */ /* 0x000fe20000000000 */
[----:B------:R-:W-:-:S02]  /*5eb0*/  UIADD3 UR24, UR13, 0x1, URZ ;  /* 0x000000010d187890 */ /* 0x000fc4000fffe03f */
[----:B------:R-:W-:Y:S02]  /*5ec0*/  UIADD3 UR18, UR5, -0x1, URZ ;  /* 0xffffffff05127890 */ /* 0x000fe4000fffe03f */
[----:B------:R-:W-:Y:S02]  /*5ed0*/  USHF.L.U32 UR20, UR8, UR6, URZ ;  /* 0x0000000608147299 */ /* 0x000fe4000800063f */
[----:B------:R-:W-:Y:S01]  /*5ee0*/  ULOP3.LUT UR19, URZ, UR7, URZ, 0x33, !UPT ;  /* 0x000000073f137292 */ /* 0x000fe2000f8e333f */
[----:B------:R-:W-:Y:S01]  /*5ef0*/  ULDC.64 UR22, c[0x0][0x198] ;  /* 0x0000660000167ab9 */ /* 0x000fe20000000a00 */
[----:B0-----:R-:W-:Y:S02]  /*5f00*/  USHF.L.U32 UR4, UR15, 0x3, URZ ;  /* 0x000000030f047899 */ /* 0x001fe4000800063f */
[----:B------:R-:W-:Y:S02]  /*5f10*/  USHF.L.U32 UR15, UR15, 0x8, URZ ;  /* 0x000000080f0f7899 */ /* 0x000fe4000800063f */
[----:B------:R-:W-:-:S12]  /*5f20*/  ULOP3.LUT UR14, UR4, 0x38, URZ, 0xc0, !UPT ;  /* 0x00000038040e7892 */ /* 0x000fd8000f8ec03f */
.L_x_123:
[----:B------:R-:W-:-:S03]  /*5f30*/  UMOV UR4, 0xffffffff ;  /* 0xffffffff00047882 */ /* 0x000fc60000000000 */
[----:B------:R-:W-:Y:S05]  /*5f40*/  BRA.DIV UR4, `(.L_x_112) ;  /* 0x0000002e042c7947 */ /* 0x000fea000b800000 */
[----:B------:R-:W-:-:S13]  /*5f50*/  ELECT P1, URZ, PT ;  /* 0x00000000003f782f */ /* 0x000fda0003820000 */
.L_x_188:
[----:B------:R-:W0:Y:S01]  /*5f60*/  LDC R10, c[0x0][0x28c] ;  /* 0x0000a300ff0a7b82 */ /* 0x000e220000000800 */
[----:B------:R-:W-:Y:S01]  /*5f70*/  BSSY B1, `(.L_x_113) ;  /* 0x0000038000017945 */ /* 0x000fe20003800000 */
[----:B0-----:R-:W-:-:S13]  /*5f80*/  ISETP.LT.OR P1, PT, R10, 0x1, !P1 ;  /* 0x000000010a00780c */ /* 0x001fda0004f21670 */
[----:B------:R-:W-:Y:S05]  /*5f90*/  @P1 BRA `(.L_x_114) ;  /* 0x0000000000d41947 */ /* 0x000fea0003800000 */
[----:B------:R-:W-:Y:S01]  /*5fa0*/  IMAD.SHL.U32 R16, R6, 0x40, RZ ;  /* 0x0000004006107824 */ /* 0x000fe200078e00ff */
[----:B------:R-:W-:Y:S01]  /*5fb0*/  LEA R17, R4, UR14, 0x6 ;  /* 0x0000000e04117c11 */ /* 0x000fe2000f8e30ff */
[----:B------:R-:W-:Y:S02]  /*5fc0*/  IMAD.MOV.U32 R18, RZ, RZ, RZ ;  /* 0x000000ffff127224 */ /* 0x000fe400078e00ff */
[----:B------:R-:W-:Y:S02]  /*5fd0*/  IMAD.U32 R20, RZ, RZ, UR24 ;  /* 0x00000018ff147e24 */ /* 0x000fe4000f8e00ff */
[----:B------:R-:W-:Y:S02]  /*5fe0*/  IMAD.MOV.U32 R4, RZ, RZ, R13 ;  /* 0x000000ffff047224 */ /* 0x000fe400078e000d */
[----:B------:R-:W-:-:S07]  /*5ff0*/  IMAD.MOV.U32 R6, RZ, RZ, R12 ;  /* 0x000000ffff067224 */ /* 0x000fce00078e000c */
.L_x_118:
[----:B------:R-:W0:Y:S01]  /*6000*/  S2R R11, SR_CgaCtaId ;  /* 0x00000000000b7919 */ /* 0x000e220000008800 */
[----:B------:R-:W-:-:S04]  /*6010*/  MOV R10, 0x400 ;  /* 0x00000400000a7802 */ /* 0x000fc80000000f00 */
[----:B0-----:R-:W-:Y:S02]  /*6020*/  LEA R21, R11, R10, 0x18 ;  /* 0x0000000a0b157211 */ /* 0x001fe400078ec0ff */
[----:B------:R-:W-:Y:S01]  /*6030*/  SHF.L.U32 R10, R4, 0x1f, RZ ;  /* 0x0000001f040a7819 */ /* 0x000fe200000006ff */
[----:B------:R-:W0:Y:S02]  /*6040*/  @!P2 LDC R11, c[0x0][0x500] ;  /* 0x00014000ff0bab82 */ /* 0x000e240000000800 */
[----:B------:R-:W-:-:S04]  /*6050*/  IMAD R19, R6, 0x8, R21 ;  /* 0x0000000806137824 */ /* 0x000fc800078e0215 */
[----:B------:R-:W1:Y:S02]  /*6060*/  SYNCS.PHASECHK.TRANS64.TRYWAIT P1, [R19+URZ+0x1c0], R10 ;  /* 0x0001c00a130075a7 */ /* 0x000e64000802017f */
[----:B-1----:R-:W-:Y:S05]  /*6070*/  @!P1 BRA `(.L_x_115) ;  /* 0x0000002c00009947 */ /* 0x002fea0003800000 */
.L_x_189:
[----:B-1----:R-:W-:Y:S01]  /*6080*/  PRMT R10, R14, 0x9910, RZ ;  /* 0x000099100e0a7816 */ /* 0x002fe200000000ff */
[----:B0-----:R0:W-:Y:S03]  /*6090*/  @!P2 SYNCS.ARRIVE.TRANS64 RZ, [R19+URZ], R11 ;  /* 0x0000000b13ffa9a7 */ /* 0x0011e6000800003f */
[----:B------:R-:W-:-:S13]  /*60a0*/  ISETP.NE.AND P1, PT, R10, 0x2, PT ;  /* 0x000000020a00780c */ /* 0x000fda0003f25270 */
[----:B0-----:R-:W-:Y:S05]  /*60b0*/  @P1 BRA `(.L_x_116) ;  /* 0x0000000000041947 */ /* 0x001fea0003800000 */
[----:B------:R-:W-:Y:S01]  /*60c0*/  BPT.TRAP 0x1 ;  /* 0x000000040000795c */ /* 0x000fe20000300000 */
.L_x_116:
[----:B------:R-:W-:Y:S05]  /*60d0*/  @P0 BRA `(.L_x_117) ;  /* 0x0000000000040947 */ /* 0x000fea0003800000 */
[----:B------:R-:W-:Y:S01]  /*60e0*/  BPT.TRAP 0x1 ;  /* 0x000000040000795c */ /* 0x000fe20000300000 */
.L_x_117:
[----:B------:R-:W-:Y:S01]  /*60f0*/  R2UR UR5, R6 ;  /* 0x00000000060572ca */ /* 0x000fe200000e0000 */
[----:B------:R-:W-:Y:S01]  /*6100*/  VIADD R20, R20, 0xffffffff ;  /* 0xffffffff14147836 */ /* 0x000fe20000000000 */
[----:B------:R-:W-:Y:S01]  /*6110*/  R2UR UR17, R21 ;  /* 0x00000000151172ca */ /* 0x000fe200000e0000 */
[----:B------:R-:W-:Y:S01]  /*6120*/  UIADD3 UR4, UP0, UR22, 0xf0, URZ ;  /* 0x000000f016047890 */ /* 0x000fe2000ff1e03f */
[----:B------:R-:W-:Y:S01]  /*6130*/  R2UR UR9, R19 ;  /* 0x00000000130972ca */ /* 0x000fe200000e0000 */
[----:B------:R-:W-:Y:S01]  /*6140*/  UIADD3 UR26, UP1, UR22, 0x1f0, URZ ;  /* 0x000001f0161a7890 */ /* 0x000fe2000ff3e03f */
[----:B------:R-:W-:Y:S01]  /*6150*/  R2UR UR11, R16 ;  /* 0x00000000100b72ca */ /* 0x000fe200000e0000 */
[----:B------:R-:W-:Y:S01]  /*6160*/  VIADD R6, R6, 0x1 ;  /* 0x0000000106067836 */ /* 0x000fe20000000000 */
[----:B------:R-:W-:Y:S01]  /*6170*/  R2UR UR10, R18 ;  /* 0x00000000120a72ca */ /* 0x000fe200000e0000 */
[----:B------:R-:W-:Y:S01]  /*6180*/  UIADD3.X UR27, URZ, UR23, URZ, UP1, !UPT ;  /* 0x000000173f1b7290 */ /* 0x000fe20008ffe43f */
[----:B------:R-:W-:Y:S01]  /*6190*/  R2UR UR12, R5 ;  /* 0x00000000050c72ca */ /* 0x000fe200000e0000 */
[----:B------:R-:W-:Y:S01]  /*61a0*/  UMOV UR6, 0x0 ;  /* 0x0000000000067882 */ /* 0x000fe20000000000 */
[----:B------:R-:W-:Y:S01]  /*61b0*/  R2UR UR21, R17 ;  /* 0x00000000111572ca */ /* 0x000fe200000e0000 */
[----:B------:R-:W-:Y:S01]  /*61c0*/  USHF.L.U32 UR5, UR5, 0xb, URZ ;  /* 0x0000000b05057899 */ /* 0x000fe2000800063f */
[----:B------:R-:W-:Y:S01]  /*61d0*/  ISETP.GT.AND P3, PT, R20, 0x1, PT ;  /* 0x000000011400780c */ /* 0x000fe20003f64270 */
[----:B------:R-:W-:Y:S01]  /*61e0*/  UMOV UR7, 0x10000000 ;  /* 0x1000000000077882 */ /* 0x000fe20000000000 */
[----:B------:R-:W-:Y:S01]  /*61f0*/  ISETP.NE.AND P1, PT, R6, 0x38, PT ;  /* 0x000000380600780c */ /* 0x000fe20003f25270 */
[----:B------:R-:W-:Y:S01]  /*6200*/  ULOP3.LUT UR8, UR5, 0x700, UR15, 0xf8, !UPT ;  /* 0x0000070005087892 */ /* 0x000fe2000f8ef80f */
[----:B------:R-:W-:Y:S01]  /*6210*/  VIADD R18, R18, 0x20 ;  /* 0x0000002012127836 */ /* 0x000fe20000000000 */
[----:B------:R-:W-:Y:S01]  /*6220*/  UIADD3 UR16, UR17, 0x480, UR5 ;  /* 0x0000048011107890 */ /* 0x000fe2000fffe005 */
[----:B------:R-:W-:Y:S01]  /*6230*/  SEL R11, RZ, 0x1, P1 ;  /* 0x00000001ff0b7807 */ /* 0x000fe20000800000 */
[----:B------:R-:W-:Y:S01]  /*6240*/  UIADD3.X UR5, URZ, UR23, URZ, UP0, !UPT ;  /* 0x000000173f057290 */ /* 0x000fe200087fe43f */
[----:B------:R-:W-:Y:S01]  /*6250*/  SEL R6, R6, RZ, P1 ;  /* 0x000000ff06067207 */ /* 0x000fe20000800000 */
[----:B------:R-:W-:Y:S01]  /*6260*/  UIADD3 UR17, UR17, 0x1c480, UR8 ;  /* 0x0001c48011117890 */ /* 0x000fe2000fffe008 */
[----:B------:R-:W-:Y:S01]  /*6270*/  LOP3.LUT R4, R4, R11, RZ, 0x3c, !PT ;  /* 0x0000000b04047212 */ /* 0x000fe200078e3cff */
[----:B------:R-:W-:Y:S01]  /*6280*/  UMOV UR25, 0xff0000 ;  /* 0x00ff000000197882 */ /* 0x000fe20000000000 */
[----:B------:R-:W-:-:S04]  /*6290*/  UMOV UR8, UR16 ;  /* 0x0000001000087c82 */ /* 0x000fc80008000000 */
[----:B------:R0:W-:Y:S02]  /*62a0*/  UTMALDG.3D [UR8], [UR4], desc[UR6] ;  /* 0x00000608040075b4 */ /* 0x0001e40008011000 */
[----:B0-----:R-:W-:Y:S01]  /*62b0*/  UMOV UR8, UR17 ;  /* 0x0000001100087c82 */ /* 0x001fe20008000000 */
[----:B------:R-:W-:Y:S02]  /*62c0*/  UMOV UR11, UR21 ;  /* 0x00000015000b7c82 */ /* 0x000fe40008000000 */
[----:B------:R0:W-:Y:S02]  /*62d0*/  UTMALDG.3D.MULTICAST [UR8], [UR26], UR25, desc[UR6] ;  /* 0x000006081a0073b4 */ /* 0x0001e40008011819 */
[----:B0-----:R-:W-:Y:S05]  /*62e0*/  @P3 BRA `(.L_x_118) ;  /* 0xfffffffc00443947 */ /* 0x001fea000383ffff */
.L_x_114:
[----:B------:R-:W-:Y:S05]  /*62f0*/  BSYNC B1 ;  /* 0x0000000000017941 */ /* 0x000fea0003800000 */
.L_x_113:
[----:B------:R-:W-:Y:S01]  /*6300*/  LOP3.LUT P5, RZ, R15, 0xff, RZ, 0xc0, !PT ;  /* 0x000000ff0fff7812 */ /* 0x000fe200078ac0ff */
[----:B------:R-:W-:Y:S01]  /*6310*/  VIADD R11, R12, UR13 ;  /* 0x0000000d0c0b7c36 */ /* 0x000fe20008000000 */
[----:B------:R-:W-:Y:S01]  /*6320*/  ULDC.64 UR4, c[0x0][0x650] ;  /* 0x0001940000047ab9 */ /* 0x000fe20000000a00 */
[----:B------:R-:W-:Y:S01]  /*6330*/  IMAD.U32 R6, RZ, RZ, UR13 ;  /* 0x0000000dff067e24 */ /* 0x000fe2000f8e00ff */
[----:B------:R-:W-:Y:S01]  /*6340*/  UISETP.GE.U32.AND UP0, UPT, UR13, 0x38, UPT ;  /* 0x000000380d00788c */ /* 0x000fe2000bf06070 */
[----:B------:R-:W-:Y:S01]  /*6350*/  BSSY B1, `(.L_x_119) ;  /* 0x000006b000017945 */ /* 0x000fe20003800000 */
[----:B------:R-:W-:Y:S02]  /*6360*/  ISETP.GT.U32.AND P1, PT, R11, 0x37, PT ;  /* 0x000000370b00780c */ /* 0x000fe40003f24070 */
[----:B------:R-:W-:Y:S02]  /*6370*/  PRMT R10, RZ, 0x7610, R10 ;  /* 0x00007610ff0a7816 */ /* 0x000fe4000000000a */
[----:B------:R-:W-:-:S02]  /*6380*/  ISETP.LT.U32.AND P1, PT, R6, 0x38, P1 ;  /* 0x000000380600780c */ /* 0x000fc40000f21070 */
[----:B------:R-:W-:Y:S01]  /*6390*/  PLOP3.LUT P3, PT, PT, PT, UP0, 0x80, 0x0 ;  /* 0x000000000000781c */ /* 0x000fe20003f6f008 */
[----:B------:R-:W0:Y:S01]  /*63a0*/  @P5 S2R R5, SR_CgaCtaId ;  /* 0x0000000000055919 */ /* 0x000e220000008800 */
[----:B------:R-:W-:Y:S02]  /*63b0*/  @P5 MOV R4, 0x400 ;  /* 0x0000040000045802 */ /* 0x000fe40000000f00 */
[----:B------:R-:W-:Y:S02]  /*63c0*/  SEL R6, RZ, 0x1, !P1 ;  /* 0x00000001ff067807 */ /* 0x000fe40004800000 */
[----:B------:R-:W-:Y:S02]  /*63d0*/  PRMT R15, RZ, 0x7610, R15 ;  /* 0x00007610ff0f7816 */ /* 0x000fe4000000000f */
[----:B------:R-:W-:Y:S01]  /*63e0*/  LOP3.LUT R13, R13, R6, RZ, 0x3c, !PT ;  /* 0x000000060d0d7212 */ /* 0x000fe200078e3cff */
[----:B------:R-:W-:Y:S01]  /*63f0*/  IMAD.MOV.U32 R6, RZ, RZ, -0x1 ;  /* 0xffffffffff067424 */ /* 0x000fe200078e00ff */
[----:B0-----:R-:W-:-:S04]  /*6400*/  @P5 LEA R4, R5, R4, 0x18 ;  /* 0x0000000405045211 */ /* 0x001fc800078ec0ff */
[----:B------:R0:W-:Y:S01]  /*6410*/  @P5 SYNCS.ARRIVE.TRANS64.A1T0 RZ, [R4+URZ+0x3b8], RZ ;  /* 0x0003b8ff04ff59a7 */ /* 0x0001e2000810003f */
[----:B------:R-:W-:-:S04]  /*6420*/  IADD3 R2, P5, R2, R8, RZ ;  /* 0x0000000802027210 */ /* 0x000fc80007fbe0ff */
[----:B------:R-:W-:Y:S01]  /*6430*/  ISETP.GE.U32.AND P1, PT, R2, UR4, PT ;  /* 0x0000000402007c0c */ /* 0x000fe2000bf26070 */
[----:B------:R-:W-:Y:S01]  /*6440*/  IMAD.X R3, R3, 0x1, R0, P5 ;  /* 0x0000000103037824 */ /* 0x000fe200028e0600 */
[----:B0-----:R-:W-:-:S04]  /*6450*/  SHF.R.U32.HI R4, RZ, 0x3, R11 ;  /* 0x00000003ff047819 */ /* 0x001fc8000001160b */
[----:B------:R-:W-:Y:S01]  /*6460*/  ISETP.GE.U32.AND.EX P1, PT, R3, UR5, PT, P1 ;  /* 0x0000000503007c0c */ /* 0x000fe2000bf26110 */
[----:B------:R-:W-:-:S04]  /*6470*/  IMAD.WIDE.U32 R4, R4, 0x24924925, RZ ;  /* 0x2492492504047825 */ /* 0x000fc800078e00ff */
[----:B------:R-:W-:Y:S01]  /*6480*/  IMAD R12, R5, -0x38, R11 ;  /* 0xffffffc8050c7824 */ /* 0x000fe200078e020b */
[----:B------:R-:W-:Y:S01]  /*6490*/  @P3 LOP3.LUT R13, R13, 0x1, R5, 0x78, !PT ;  /* 0x000000010d0d3812 */ /* 0x000fe200078e7805 */
[----:B------:R-:W-:Y:S02]  /*64a0*/  IMAD.MOV.U32 R4, RZ, RZ, -0x1 ;  /* 0xffffffffff047424 */ /* 0x000fe400078e00ff */
[----:B------:R-:W-:-:S04]  /*64b0*/  IMAD.MOV.U32 R5, RZ, RZ, -0x1 ;  /* 0xffffffffff057424 */ /* 0x000fc800078e00ff */
[----:B------:R-:W-:Y:S05]  /*64c0*/  @P1 BRA `(.L_x_120) ;  /* 0x00000004004c1947 */ /* 0x000fea0003800000 */
[----:B------:R-:W0:Y:S01]  /*64d0*/  S2R R17, SR_CTAID.X ;  /* 0x0000000000117919 */ /* 0x000e220000002500 */
[----:B------:R-:W-:Y:S01]  /*64e0*/  ULDC.64 UR4, c[0x0][0x628] ;  /* 0x00018a0000047ab9 */ /* 0x000fe20000000a00 */
[----:B------:R-:W1:Y:S01]  /*64f0*/  LDC R18, c[0x0][0x144] ;  /* 0x00005100ff127b82 */ /* 0x000e620000000800 */
[----:B------:R-:W-:Y:S01]  /*6500*/  ISETP.NE.U32.AND P1, PT, RZ, UR4, PT ;  /* 0x00000004ff007c0c */ /* 0x000fe2000bf25070 */
[----:B------:R-:W2:Y:S01]  /*6510*/  S2R R6, SR_CTAID.Y ;  /* 0x0000000000067919 */ /* 0x000ea20000002600 */
[----:B------:R-:W-:Y:S01]  /*6520*/  ULDC UR6, c[0x0][0x150] ;  /* 0x0000540000067ab9 */ /* 0x000fe20000000800 */
[----:B------:R-:W-:Y:S01]  /*6530*/  ULDC UR7, c[0x0][0x630] ;  /* 0x00018c0000077ab9 */ /* 0x000fe20000000800 */
[----:B------:R-:W-:Y:S01]  /*6540*/  ISETP.NE.AND.EX P1, PT, RZ, UR5, PT, P1 ;  /* 0x00000005ff007c0c */ /* 0x000fe2000bf25310 */
[----:B------:R-:W-:Y:S01]  /*6550*/  IMAD.MOV.U32 R4, RZ, RZ, R2 ;  /* 0x000000ffff047224 */ /* 0x000fe200078e0002 */
[----:B0-----:R-:W-:-:S05]  /*6560*/  I2FP.F32.U32 R5, R17 ;  /* 0x0000001100057245 */ /* 0x001fca0000201000 */
[----:B------:R-:W-:Y:S01]  /*6570*/  FMUL R20, R5, UR6 ;  /* 0x0000000605147c20 */ /* 0x000fe20008400000 */
[----:B------:R-:W-:-:S05]  /*6580*/  IMAD.MOV.U32 R5, RZ, RZ, R3 ;  /* 0x000000ffff057224 */ /* 0x000fca00078e0003 */
[----:B--2---:R-:W-:Y:S05]  /*6590*/  @!P1 BRA `(.L_x_121) ;  /* 0x0000000000289947 */ /* 0x004fea0003800000 */
[----:B------:R-:W-:Y:S02]  /*65a0*/  ULDC UR6, c[0x0][0x634] ;  /* 0x00018d0000067ab9 */ /* 0x000fe40000000800 */
[----:B------:R-:W-:-:S05]  /*65b0*/  IADD3 R5, P1, R2, UR6, RZ ;  /* 0x0000000602057c10 */ /* 0x000fca000ff3e0ff */
[----:B------:R-:W-:-:S04]  /*65c0*/  IMAD.X R19, RZ, RZ, R3, P1 ;  /* 0x000000ffff137224 */ /* 0x000fc800008e0603 */
[----:B------:R-:W-:-:S04]  /*65d0*/  IMAD.WIDE.U32 R10, R19, UR4, RZ ;  /* 0x00000004130a7c25 */ /* 0x000fc8000f8e00ff */
[----:B------:R-:W-:-:S04]  /*65e0*/  IMAD.WIDE.U32 R10, P1, R5, UR5, R10 ;  /* 0x00000005050a7c25 */ /* 0x000fc8000f82000a */
[----:B------:R-:W-:-:S04]  /*65f0*/  IMAD.WIDE.U32 R4, R5, UR4, RZ ;  /* 0x0000000405047c25 */ /* 0x000fc8000f8e00ff */
[----:B------:R-:W-:Y:S01]  /*6600*/  IMAD.MOV.U32 R4, RZ, RZ, R11 ;  /* 0x000000ffff047224 */ /* 0x000fe200078e000b */
[----:B------:R-:W-:Y:S01]  /*6610*/  IADD3 RZ, P3, R5, R10, RZ ;  /* 0x0000000a05ff7210 */ /* 0x000fe20007f7e0ff */
[----:B------:R-:W-:-:S04]  /*6620*/  IMAD.X R5, RZ, RZ, RZ, P1 ;  /* 0x000000ffff057224 */ /* 0x000fc800008e06ff */
[----:B------:R-:W-:-:S08]  /*6630*/  IMAD.WIDE.U32.X R4, R19, UR5, R4, P3 ;  /* 0x0000000513047c25 */ /* 0x000fd000098e0404 */
.L_x_121:
[--C-:B------:R-:W-:Y:S01]  /*6640*/  SHF.R.U64 R16, R4, UR7, R5.reuse ;  /* 0x0000000704107c19 */ /* 0x100fe20008001205 */
[----:B------:R-:W0:Y:S01]  /*6650*/  F2I.U32.TRUNC.NTZ R20, R20 ;  /* 0x0000001400147305 */ /* 0x000e22000020f000 */
[----:B------:R-:W-:Y:S01]  /*6660*/  SHF.R.U32.HI R4, RZ, UR7, R5 ;  /* 0x00000007ff047c19 */ /* 0x000fe20008011605 */
[----:B------:R-:W-:Y:S01]  /*6670*/  ULDC.64 UR4, c[0x0][0x620] ;  /* 0x0001880000047ab9 */ /* 0x000fe20000000a00 */
[----:B------:R-:W-:Y:S01]  /*6680*/  IADD3 R11, P1, RZ, -R16, RZ ;  /* 0x80000010ff0b7210 */ /* 0x000fe20007f3e0ff */
[----:B------:R-:W-:Y:S01]  /*6690*/  ULDC.64 UR6, c[0x0][0x640] ;  /* 0x0001900000067ab9 */ /* 0x000fe20000000a00 */
[----:B------:R-:W2:Y:S03]  /*66a0*/  LDC R21, c[0x0][0x148] ;  /* 0x00005200ff157b82 */ /* 0x000ea60000000800 */
[----:B------:R-:W-:Y:S01]  /*66b0*/  IMAD.X R4, RZ, RZ, ~R4, P1 ;  /* 0x000000ffff047224 */ /* 0x000fe200008e0e04 */
[----:B------:R-:W-:-:S03]  /*66c0*/  ISETP.NE.U32.AND P1, PT, RZ, UR6, PT ;  /* 0x00000006ff007c0c */ /* 0x000fc6000bf25070 */
[----:B------:R-:W-:Y:S01]  /*66d0*/  IMAD R10, R4, UR4, RZ ;  /* 0x00000004040a7c24 */ /* 0x000fe2000f8e02ff */
[----:B------:R-:W-:Y:S01]  /*66e0*/  ISETP.NE.AND.EX P1, PT, RZ, UR7, PT, P1 ;  /* 0x00000007ff007c0c */ /* 0x000fe2000bf25310 */
[----:B------:R-:W-:Y:S01]  /*66f0*/  IMAD.WIDE.U32 R4, R11, UR4, R2 ;  /* 0x000000040b047c25 */ /* 0x000fe2000f8e0002 */
[----:B------:R-:W-:-:S03]  /*6700*/  ULDC UR4, c[0x0][0x618] ;  /* 0x0001860000047ab9 */ /* 0x000fc60000000800 */
[----:B------:R-:W-:Y:S01]  /*6710*/  IMAD R11, R11, UR5, R10 ;  /* 0x000000050b0b7c24 */ /* 0x000fe2000f8e020a */
[----:B------:R-:W-:Y:S01]  /*6720*/  ULDC UR5, c[0x0][0x154] ;  /* 0x0000550000057ab9 */ /* 0x000fe20000000800 */
[----:B0-----:R-:W-:Y:S02]  /*6730*/  IMAD.MOV R10, RZ, RZ, -R20 ;  /* 0x000000ffff0a7224 */ /* 0x001fe400078e0a14 */
[----:B------:R-:W-:Y:S02]  /*6740*/  IMAD.IADD R5, R5, 0x1, R11 ;  /* 0x0000000105057824 */ /* 0x000fe400078e020b */
[----:B-1----:R-:W-:Y:S01]  /*6750*/  IMAD R17, R18, R10, R17 ;  /* 0x0000000a12117224 */ /* 0x002fe200078e0211 */
[----:B------:R-:W-:Y:S02]  /*6760*/  I2FP.F32.U32 R10, R6 ;  /* 0x00000006000a7245 */ /* 0x000fe40000201000 */
[--C-:B------:R-:W-:Y:S02]  /*6770*/  SHF.R.U64 R18, R4, UR4, R5.reuse ;  /* 0x0000000404127c19 */ /* 0x100fe40008001205 */
[----:B------:R-:W-:Y:S01]  /*6780*/  SHF.R.U32.HI R5, RZ, UR4, R5 ;  /* 0x00000004ff057c19 */ /* 0x000fe20008011605 */
[----:B------:R-:W-:Y:S01]  /*6790*/  FMUL R10, R10, UR5 ;  /* 0x000000050a0a7c20 */ /* 0x000fe20008400000 */
[----:B------:R-:W-:-:S02]  /*67a0*/  ULDC UR4, c[0x0][0x608] ;  /* 0x0001820000047ab9 */ /* 0x000fc40000000800 */
[--C-:B------:R-:W-:Y:S01]  /*67b0*/  SHF.R.U64 R20, R18, UR4, R5.reuse ;  /* 0x0000000412147c19 */ /* 0x100fe20008001205 */
[----:B------:R0:W1:Y:S01]  /*67c0*/  F2I.U32.TRUNC.NTZ R22, R10 ;  /* 0x0000000a00167305 */ /* 0x000062000020f000 */
[----:B------:R-:W-:Y:S01]  /*67d0*/  SHF.R.U32.HI R5, RZ, UR4, R5 ;  /* 0x00000004ff057c19 */ /* 0x000fe20008011605 */
[----:B------:R-:W-:-:S03]  /*67e0*/  ULDC UR4, c[0x0][0x658] ;  /* 0x0001960000047ab9 */ /* 0x000fc60000000800 */
[--C-:B------:R-:W-:Y:S02]  /*67f0*/  SHF.R.U64 R19, R20, UR4, R5.reuse ;  /* 0x0000000414137c19 */ /* 0x100fe40008001205 */
[----:B------:R-:W-:-:S03]  /*6800*/  SHF.R.U32.HI R23, RZ, UR4, R5 ;  /* 0x00000004ff177c19 */ /* 0x000fc60008011605 */
[----:B------:R-:W-:Y:S02]  /*6810*/  IMAD.MOV.U32 R4, RZ, RZ, R19 ;  /* 0x000000ffff047224 */ /* 0x000fe400078e0013 */
[----:B------:R-:W-:Y:S01]  /*6820*/  IMAD.MOV.U32 R5, RZ, RZ, R23 ;  /* 0x000000ffff057224 */ /* 0x000fe200078e0017 */
[----:B0-----:R-:W-:Y:S06]  /*6830*/  @!P1 BRA `(.L_x_122) ;  /* 0x0000000000289947 */ /* 0x001fec0003800000 */
        /* <DEDUP_REMOVED lines=10> */
.L_x_122:
[----:B------:R-:W-:Y:S01]  /*68e0*/  ULDC UR4, c[0x0][0x648] ;  /* 0x0001920000047ab9 */ /* 0x000fe20000000800 */
[----:B-1----:R-:W-:Y:S01]  /*68f0*/  IMAD.MOV R22, RZ, RZ, -R22 ;  /* 0x000000ffff167224 */ /* 0x002fe200078e0a16 */
[----:B------:R-:W-:Y:S01]  /*6900*/  SHF.R.U64 R5, R4, UR4, R5 ;  /* 0x0000000404057c19 */ /* 0x000fe20008001205 */
[----:B------:R-:W-:Y:S01]  /*6910*/  ULDC UR4, c[0x0][0x638] ;  /* 0x00018e0000047ab9 */ /* 0x000fe20000000800 */
[----:B------:R-:W-:Y:S01]  /*6920*/  LOP3.LUT R4, R20, UR19, RZ, 0xc0, !PT ;  /* 0x0000001314047c12 */ /* 0x000fe2000f8ec0ff */
[----:B--2---:R-:W-:Y:S01]  /*6930*/  @P4 IMAD R17, R21, R22, R6 ;  /* 0x0000001615114224 */ /* 0x004fe200078e0206 */
[----:B------:R-:W-:Y:S01]  /*6940*/  LOP3.LUT R18, R18, UR18, RZ, 0xc0, !PT ;  /* 0x0000001212127c12 */ /* 0x000fe2000f8ec0ff */
[----:B------:R-:W-:Y:S01]  /*6950*/  IMAD.MOV R6, RZ, RZ, -R5 ;  /* 0x000000ffff067224 */ /* 0x000fe200078e0a05 */
[----:B------:R-:W-:Y:S01]  /*6960*/  ULDC UR5, c[0x0][0x610] ;  /* 0x0001840000057ab9 */ /* 0x000fe20000000800 */
[----:B------:R-:W-:Y:S02]  /*6970*/  IMAD R4, R5, UR20, R4 ;  /* 0x0000001405047c24 */ /* 0x000fe4000f8e0204 */
[----:B------:R-:W-:Y:S01]  /*6980*/  IMAD R19, R6, UR4, R19 ;  /* 0x0000000406137c24 */ /* 0x000fe2000f8e0213 */
[----:B------:R-:W-:Y:S01]  /*6990*/  ULDC UR4, c[0x0][0x600] ;  /* 0x0001800000047ab9 */ /* 0x000fe20000000800 */
[----:B------:R-:W-:-:S02]  /*69a0*/  IMAD R17, R4, UR5, R17 ;  /* 0x0000000504117c24 */ /* 0x000fc4000f8e0211 */
[----:B------:R-:W-:Y:S02]  /*69b0*/  IMAD R6, R19, UR4, R18 ;  /* 0x0000000413067c24 */ /* 0x000fe4000f8e0212 */
[----:B------:R-:W-:Y:S02]  /*69c0*/  IMAD.MOV.U32 R10, RZ, RZ, 0x1 ;  /* 0x00000001ff0a7424 */ /* 0x000fe400078e00ff */
[----:B------:R-:W-:Y:S01]  /*69d0*/  IMAD.MOV.U32 R5, RZ, RZ, R16 ;  /* 0x000000ffff057224 */ /* 0x000fe200078e0010 */
[----:B------:R-:W-:Y:S02]  /*69e0*/  SEL R4, R6, R17, !P4 ;  /* 0x0000001106047207 */ /* 0x000fe40006000000 */
[----:B------:R-:W-:-:S07]  /*69f0*/  SEL R6, R17, R6, !P4 ;  /* 0x0000000611067207 */ /* 0x000fce0006000000 */
.L_x_120:
[----:B------:R-:W-:Y:S05]  /*6a00*/  BSYNC B1 ;  /* 0x0000000000017941 */ /* 0x000fea0003800000 */
.L_x_119:
[----:B------:R-:W-:-:S13]  /*6a10*/  LOP3.LUT P1, RZ, R10, 0xff, RZ, 0xc0, !PT ;  /* 0x000000ff0aff7812 */ /* 0x000fda000782c0ff */
[----:B------:R-:W-:Y:S05]  /*6a20*/  @P1 BRA `(.L_x_123) ;  /* 0xfffffff400401947 */ /* 0x000fea000383ffff */
[----:B------:R-:W-:Y:S05]  /*6a30*/  BSYNC B0 ;  /* 0x0000000000007941 */ /* 0x000fea0003800000 */
.L_x_111:
[----:B------:R-:W-:-:S03]  /*6a40*/  UMOV UR4, 0xffffffff ;  /* 0xffffffff00047882 */ /* 0x000fc60000000000 */
[----:B------:R-:W-:Y:S05]  /*6a50*/  BRA.DIV UR4, `(.L_x_124) ;  /* 0x00000022049c7947 */ /* 0x000fea000b800000 */
[----:B------:R-:W-:-:S13]  /*6a60*/  ELECT P0, URZ, PT ;  /* 0x00000000003f782f */ /* 0x000fda0003800000 */
.L_x_192:
[----:B------:R-:W-:Y:S04]  /*6a70*/  BSSY B0, `(.L_x_125) ;  /* 0x00001ff000007945 */ /* 0x000fe80003800000 */
[----:B------:R-:W-:Y:S05]  /*6a80*/  @!P0 BRA `(.L_x_126) ;  /* 0x0000001c00f48947 */ /* 0x000fea0003800000 */
[----:B------:R-:W-:-:S04]  /*6a90*/  LOP3.LUT R7, R7, 0x2, RZ, 0xfc, !PT ;  /* 0x0000000207077812 */ /* 0x000fc800078efcff */
[----:B------:R-:W-:-:S13]  /*6aa0*/  ISETP.NE.AND P0, PT, R7, 0x3, PT ;  /* 0x000000030700780c */ /* 0x000fda0003f05270 */
[----:B------:R-:W-:Y:S05]  /*6ab0*/  @!P0 BRA `(.L_x_127) ;  /* 0x0000000000048947 */ /* 0x000fea0003800000 */
[----:B------:R-:W-:Y:S01]  /*6ac0*/  BPT.TRAP 0x1 ;  /* 0x000000040000795c */ /* 0x000fe20000300000 */
.L_x_127:
[----:B------:R-:W0:Y:S01]  /*6ad0*/  S2R R3, SR_CgaCtaId ;  /* 0x0000000000037919 */ /* 0x000e220000008800 */
[----:B------:R-:W-:Y:S02]  /*6ae0*/  MOV R0, 0x400 ;  /* 0x0000040000007802 */ /* 0x000fe40000000f00 */
[----:B------:R-:W-:Y:S02]  /*6af0*/  SHF.L.U32 R2, R13, 0x1f, RZ ;  /* 0x0000001f0d027819 */ /* 0x000fe400000006ff */
[----:B0-----:R-:W-:-:S05]  /*6b00*/  LEA R3, R3, R0, 0x18 ;  /* 0x0000000003037211 */ /* 0x001fca00078ec0ff */
[----:B------:R-:W-:-:S04]  /*6b10*/  VIADD R3, R3, 0x1c0 ;  /* 0x000001c003037836 */ /* 0x000fc80000000000 */
[C---:B------:R-:W-:Y:S02]  /*6b20*/  IMAD R5, R12.reuse, 0x8, R3 ;  /* 0x000000080c057824 */ /* 0x040fe400078e0203 */
[----:B------:R-:W-:Y:S02]  /*6b30*/  VIADD R12, R12, 0x1 ;  /* 0x000000010c0c7836 */ /* 0x000fe40000000000 */
[----:B------:R-:W0:Y:S03]  /*6b40*/  SYNCS.PHASECHK.TRANS64.TRYWAIT P0, [R5+URZ], R2 ;  /* 0x00000002050075a7 */ /* 0x000e26000800017f */
[----:B------:R-:W-:-:S04]  /*6b50*/  ISETP.NE.AND P1, PT, R12, 0x38, PT ;  /* 0x000000380c00780c */ /* 0x000fc80003f25270 */
[----:B------:R-:W-:Y:S02]  /*6b60*/  SEL R0, RZ, 0x1, P1 ;  /* 0x00000001ff007807 */ /* 0x000fe40000800000 */
[----:B------:R-:W-:Y:S02]  /*6b70*/  SEL R12, R12, RZ, P1 ;  /* 0x000000ff0c0c7207 */ /* 0x000fe40000800000 */
[----:B------:R-:W-:-:S03]  /*6b80*/  LOP3.LUT R13, R13, R0, RZ, 0x3c, !PT ;  /* 0x000000000d0d7212 */ /* 0x000fc600078e3cff */
[----:B------:R-:W-:Y:S01]  /*6b90*/  IMAD R7, R12, 0x8, R3 ;  /* 0x000000080c077824 */ /* 0x000fe200078e0203 */
[----:B------:R-:W-:Y:S01]  /*6ba0*/  SHF.L.U32 R4, R13, 0x1f, RZ ;  /* 0x0000001f0d047819 */ /* 0x000fe200000006ff */
[----:B0-----:R-:W-:Y:S06]  /*6bb0*/  @!P0 BRA `(.L_x_128) ;  /* 0x0000002000688947 */ /* 0x001fec0003800000 */
.L_x_193:
[----:B------:R-:W1:Y:S01]  /*6bc0*/  SYNCS.PHASECHK.TRANS64.TRYWAIT P0, [R7+URZ], R4 ;  /* 0x00000004070075a7 */ /* 0x000e62000800017f */
[----:B------:R-:W-:-:S05]  /*6bd0*/  VIADD R0, R12, 0x1 ;  /* 0x000000010c007836 */ /* 0x000fca0000000000 */
[----:B------:R-:W-:-:S04]  /*6be0*/  ISETP.NE.AND P1, PT, R0, 0x38, PT ;  /* 0x000000380000780c */ /* 0x000fc80003f25270 */
[----:B0-----:R-:W-:Y:S02]  /*6bf0*/  SEL R2, RZ, 0x1, P1 ;  /* 0x00000001ff027807 */ /* 0x001fe40000800000 */
[----:B------:R-:W-:Y:S02]  /*6c00*/  SEL R0, R0, RZ, P1 ;  /* 0x000000ff00007207 */ /* 0x000fe40000800000 */
[----:B------:R-:W-:-:S03]  /*6c10*/  LOP3.LUT R13, R13, R2, RZ, 0x3c, !PT ;  /* 0x000000020d0d7212 */ /* 0x000fc600078e3cff */
[----:B------:R-:W-:Y:S01]  /*6c20*/  IMAD R6, R0, 0x8, R3 ;  /* 0x0000000800067824 */ /* 0x000fe200078e0203 */
[----:B------:R-:W-:Y:S01]  /*6c30*/  SHF.L.U32 R5, R13, 0x1f, RZ ;  /* 0x0000001f0d057819 */ /* 0x000fe200000006ff */
[----:B-1----:R-:W-:Y:S06]  /*6c40*/  @!P0 BRA `(.L_x_129) ;  /* 0x0000002000588947 */ /* 0x002fec0003800000 */
.L_x_194:
[----:B------:R-:W1:Y:S01]  /*6c50*/  SYNCS.PHASECHK.TRANS64.TRYWAIT P0, [R6+URZ], R5 ;  /* 0x00000005060075a7 */ /* 0x000e62000800017f */
[----:B------:R-:W-:-:S05]  /*6c60*/  VIADD R0, R0, 0x1 ;  /* 0x0000000100007836 */ /* 0x000fca0000000000 */
[----:B------:R-:W-:-:S04]  /*6c70*/  ISETP.NE.AND P1, PT, R0, 0x38, PT ;  /* 0x000000380000780c */ /* 0x000fc80003f25270 */
[----:B------:R-:W-:Y:S02]  /*6c80*/  SEL R2, RZ, 0x1, P1 ;  /* 0x00000001ff027807 */ /* 0x000fe40000800000 */
[----:B------:R-:W-:Y:S02]  /*6c90*/  SEL R0, R0, RZ, P1 ;  /* 0x000000ff00007207 */ /* 0x000fe40000800000 */
[----:B------:R-:W-:-:S03]  /*6ca0*/  LOP3.LUT R13, R13, R2, RZ, 0x3c, !PT ;  /* 0x000000020d0d7212 */ /* 0x000fc600078e3cff */
[----:B0-----:R-:W-:Y:S01]  /*6cb0*/  IMAD R7, R0, 0x8, R3 ;  /* 0x0000000800077824 */ /* 0x001fe200078e0203 */
[----:B------:R-:W-:Y:S01]  /*6cc0*/  SHF.L.U32 R4, R13, 0x1f, RZ ;  /* 0x0000001f0d047819 */ /* 0x000fe200000006ff */
[----:B-1----:R-:W-:Y:S06]  /*6cd0*/  @!P0 BRA `(.L_x_130) ;  /* 0x0000002000488947 */ /* 0x002fec0003800000 */
.L_x_195:
        /* <DEDUP_REMOVED lines=9> */
.L_x_196:
        /* <DEDUP_REMOVED lines=9> */
.L_x_197:
        /* <DEDUP_REMOVED lines=9> */
.L_x_198:
        /* <DEDUP_REMOVED lines=9> */
.L_x_199:
        /* <DEDUP_REMOVED lines=9> */
.L_x_200:
        /* <DEDUP_REMOVED lines=9> */
.L_x_201:
        /* <DEDUP_REMOVED lines=9> */
.L_x_202:
        /* <DEDUP_REMOVED lines=9> */
.L_x_203:
        /* <DEDUP_REMOVED lines=9> */
.L_x_204:
        /* <DEDUP_REMOVED lines=9> */
.L_x_205:
        /* <DEDUP_REMOVED lines=9> */
.L_x_206:
        /* <DEDUP_REMOVED lines=9> */
.L_x_207:
        /* <DEDUP_REMOVED lines=9> */
.L_x_208:
        /* <DEDUP_REMOVED lines=9> */
.L_x_209:
        /* <DEDUP_REMOVED lines=9> */
.L_x_210:
        /* <DEDUP_REMOVED lines=9> */
.L_x_211:
        /* <DEDUP_REMOVED lines=9> */
.L_x_212:
        /* <DEDUP_REMOVED lines=9> */
.L_x_213:
        /* <DEDUP_REMOVED lines=9> */
.L_x_214:
        /* <DEDUP_REMOVED lines=9> */
.L_x_215:
        /* <DEDUP_REMOVED lines=9> */
.L_x_216:
        /* <DEDUP_REMOVED lines=9> */
.L_x_217:
        /* <DEDUP_REMOVED lines=9> */
.L_x_218:
        /* <DEDUP_REMOVED lines=9> */
.L_x_219:
        /* <DEDUP_REMOVED lines=9> */
.L_x_220:
        /* <DEDUP_REMOVED lines=9> */
.L_x_221:
        /* <DEDUP_REMOVED lines=9> */
.L_x_222:
        /* <DEDUP_REMOVED lines=9> */
.L_x_223:
        /* <DEDUP_REMOVED lines=9> */
.L_x_224:
        /* <DEDUP_REMOVED lines=9> */
.L_x_225:
        /* <DEDUP_REMOVED lines=9> */
.L_x_226:
        /* <DEDUP_REMOVED lines=9> */
.L_x_227:
        /* <DEDUP_REMOVED lines=9> */
.L_x_228:
        /* <DEDUP_REMOVED lines=9> */
.L_x_229:
        /* <DEDUP_REMOVED lines=9> */
.L_x_230:
        /* <DEDUP_REMOVED lines=9> */
.L_x_231:
        /* <DEDUP_REMOVED lines=9> */
.L_x_232:
        /* <DEDUP_REMOVED lines=9> */
.L_x_233:
        /* <DEDUP_REMOVED lines=9> */
.L_x_234:
        /* <DEDUP_REMOVED lines=9> */
.L_x_235:
        /* <DEDUP_REMOVED lines=9> */
.L_x_236:
        /* <DEDUP_REMOVED lines=9> */
.L_x_237:
        /* <DEDUP_REMOVED lines=9> */
.L_x_238:
        /* <DEDUP_REMOVED lines=9> */
.L_x_239:
        /* <DEDUP_REMOVED lines=9> */
.L_x_240:
        /* <DEDUP_REMOVED lines=9> */
.L_x_241:
        /* <DEDUP_REMOVED lines=9> */
.L_x_242:
        /* <DEDUP_REMOVED lines=9> */
.L_x_243:
        /* <DEDUP_REMOVED lines=9> */
.L_x_244:
        /* <DEDUP_REMOVED lines=9> */
.L_x_245:
        /* <DEDUP_REMOVED lines=9> */
.L_x_246:
[----:B------:R-:W1:Y:S01]  /*8990*/  SYNCS.PHASECHK.TRANS64.TRYWAIT P0, [R6+URZ], R5 ;  /* 0x00000005060075a7 */ /* 0x000e62000800017f */
[----:B------:R-:W-:-:S05]  /*89a0*/  VIADD R0, R0, 0x1 ;  /* 0x0000000100007836 */ /* 0x000fca0000000000 */
[----:B------:R-:W-:-:S04]  /*89b0*/  ISETP.NE.AND P1, PT, R0, 0x38, PT ;  /* 0x000000380000780c */ /* 0x000fc80003f25270 */
[----:B------:R-:W-:Y:S02]  /*89c0*/  SEL R2, RZ, 0x1, P1 ;  /* 0x00000001ff027807 */ /* 0x000fe40000800000 */
[----:B------:R-:W-:Y:S02]  /*89d0*/  SEL R0, R0, RZ, P1 ;  /* 0x000000ff00007207 */ /* 0x000fe40000800000 */
[----:B------:R-:W-:Y:S01]  /*89e0*/  LOP3.LUT R2, R13, R2, RZ, 0x3c, !PT ;  /* 0x000000020d027212 */ /* 0x000fe200078e3cff */
[----:B-1----:R-:W-:Y:S06]  /*89f0*/  @!P0 BRA `(.L_x_182) ;  /* 0x0000001400108947 */ /* 0x002fec0003800000 */
.L_x_247:
[----:B------:R-:W-:Y:S01]  /*8a00*/  IMAD R3, R0, 0x8, R3 ;  /* 0x0000000800037824 */ /* 0x000fe200078e0203 */
[----:B------:R-:W-:-:S07]  /*8a10*/  SHF.L.U32 R0, R2, 0x1f, RZ ;  /* 0x0000001f02007819 */ /* 0x000fce00000006ff */
.L_x_183:
[----:B--2---:R2:W3:Y:S02]  /*8a20*/  SYNCS.PHASECHK.TRANS64.TRYWAIT P0, [R3+URZ], R0 ;  /* 0x00000000030075a7 */ /* 0x0044e4000800017f */
[----:B---3--:R-:W-:Y:S05]  /*8a30*/  @!P0 NANOSLEEP.SYNCS 0x989680 ;  /* 0x009896800000895d */ /* 0x008fea0003900000 */
[----:B------:R-:W3:Y:S02]  /*8a40*/  @!P0 SYNCS.PHASECHK.TRANS64 P0, [R3+URZ], R0 ;  /* 0x00000000030085a7 */ /* 0x000ee4000800007f */
[----:B---3--:R-:W-:Y:S05]  /*8a50*/  @!P0 BRA `(.L_x_183) ;  /* 0xfffffffc00f08947 */ /* 0x008fea000383ffff */
.L_x_126:
[----:B------:R-:W-:Y:S05]  /*8a60*/  BSYNC B0 ;  /* 0x0000000000007941 */ /* 0x000fea0003800000 */
.L_x_125:
[----:B------:R-:W-:Y:S05]  /*8a70*/  EXIT ;  /* 0x000000000000794d */ /* 0x000fea0003800000 */
.L_x_20:
[----:B0-----:R-:W-:-:S04]  /*8a80*/  IMAD.U32 R17, RZ, RZ, UR15 ;  /* 0x0000000fff117e24 */ /* 0x001fc8000f8e00ff */
[----:B------:R0:W1:Y:S03]  /*8a90*/  SYNCS.PHASECHK.TRANS64.TRYWAIT P0, [R17+URZ+-0x8], R16 ;  /* 0xfffff810110075a7 */ /* 0x000066000800017f */
[----:B-1----:R-:W-:Y:S05]  /*8aa0*/  @!P0 NANOSLEEP.SYNCS 0x989680 ;  /* 0x009896800000895d */ /* 0x002fea0003900000 */
[----:B------:R-:W1:Y:S02]  /*8ab0*/  @!P0 SYNCS.PHASECHK.TRANS64 P0, [R17+URZ+-0x8], R16 ;  /* 0xfffff810110085a7 */ /* 0x000e64000800007f */
[----:B-1----:R-:W-:Y:S05]  /*8ac0*/  @!P0 BRA `(.L_x_20) ;  /* 0xfffffffc00ec8947 */ /* 0x002fea000383ffff */
[----:B------:R-:W-:Y:S05]  /*8ad0*/  BRA `(.L_x_184) ;  /* 0xffffff9000b87947 */ /* 0x000fea000383ffff */
.L_x_25:
[----:B-1----:R-:W-:-:S04]  /*8ae0*/  IMAD.U32 R17, RZ, RZ, UR6 ;  /* 0x00000006ff117e24 */ /* 0x002fc8000f8e00ff */
[----:B------:R1:W4:Y:S03]  /*8af0*/  SYNCS.PHASECHK.TRANS64.TRYWAIT P0, [R17+URZ], R16 ;  /* 0x00000010110075a7 */ /* 0x000326000800017f */
[----:B----4-:R-:W-:Y:S05]  /*8b00*/  @!P0 NANOSLEEP.SYNCS 0x989680 ;  /* 0x009896800000895d */ /* 0x010fea0003900000 */
[----:B------:R-:W4:Y:S02]  /*8b10*/  @!P0 SYNCS.PHASECHK.TRANS64 P0, [R17+URZ], R16 ;  /* 0x00000010110085a7 */ /* 0x000f24000800007f */
[----:B----4-:R-:W-:Y:S05]  /*8b20*/  @!P0 BRA `(.L_x_25) ;  /* 0xfffffffc00ec8947 */ /* 0x010fea000383ffff */
[----:B------:R-:W-:Y:S05]  /*8b30*/  BRA `(.L_x_24) ;  /* 0xffffff9400607947 */ /* 0x000fea000383ffff */
.L_x_31:
[----:B-1----:R-:W-:-:S04]  /*8b40*/  IMAD.U32 R19, RZ, RZ, UR9 ;  /* 0x00000009ff137e24 */ /* 0x002fc8000f8e00ff */
[----:B------:R1:W4:Y:S03]  /*8b50*/  SYNCS.PHASECHK.TRANS64.TRYWAIT P0, [R19+URZ], R18 ;  /* 0x00000012130075a7 */ /* 0x000326000800017f */
[----:B----4-:R-:W-:Y:S05]  /*8b60*/  @!P0 NANOSLEEP.SYNCS 0x989680 ;  /* 0x009896800000895d */ /* 0x010fea0003900000 */
[----:B------:R-:W4:Y:S02]  /*8b70*/  @!P0 SYNCS.PHASECHK.TRANS64 P0, [R19+URZ], R18 ;  /* 0x00000012130085a7 */ /* 0x000f24000800007f */
[----:B----4-:R-:W-:Y:S05]  /*8b80*/  @!P0 BRA `(.L_x_31) ;  /* 0xfffffffc00ec8947 */ /* 0x010fea000383ffff */
[----:B------:R-:W-:Y:S05]  /*8b90*/  BRA `(.L_x_30) ;  /* 0xffffff9800a07947 */ /* 0x000fea000383ffff */
.L_x_39:
[----:B0-----:R-:W-:-:S04]  /*8ba0*/  IMAD.U32 R17, RZ, RZ, UR15 ;  /* 0x0000000fff117e24 */ /* 0x001fc8000f8e00ff */
[----:B------:R0:W1:Y:S03]  /*8bb0*/  SYNCS.PHASECHK.TRANS64.TRYWAIT P0, [R17+URZ+0x8], R16 ;  /* 0x00000810110075a7 */ /* 0x000066000800017f */
[----:B-1----:R-:W-:Y:S05]  /*8bc0*/  @!P0 NANOSLEEP.SYNCS 0x989680 ;  /* 0x009896800000895d */ /* 0x002fea0003900000 */
[----:B------:R-:W1:Y:S02]  /*8bd0*/  @!P0 SYNCS.PHASECHK.TRANS64 P0, [R17+URZ+0x8], R16 ;  /* 0x00000810110085a7 */ /* 0x000e64000800007f */
[----:B-1----:R-:W-:Y:S05]  /*8be0*/  @!P0 BRA `(.L_x_39) ;  /* 0xfffffffc00ec8947 */ /* 0x002fea000383ffff */
[----:B------:R-:W-:Y:S05]  /*8bf0*/  BRA `(.L_x_185) ;  /* 0xffffffa000d87947 */ /* 0x000fea000383ffff */
.L_x_112:
[----:B------:R-:W-:Y:S01]  /*8c00*/  BSSY B1, `(.L_x_186) ;  /* 0x0000006000017945 */ /* 0x000fe20003800000 */
[----:B------:R-:W-:-:S07]  /*8c10*/  IMAD.MOV.U32 R10, RZ, RZ, -0x1 ;  /* 0xffffffffff0a7424 */ /* 0x000fce00078e00ff */
[----:B------:R-:W-:Y:S05]  /*8c20*/  WARPSYNC.COLLECTIVE R10, `(.L_x_187) ;  /* 0x000000000a0c7348 */ /* 0x000fea0003c00000 */
[----:B------:R-:W-:Y:S02]  /*8c30*/  ELECT P1, UR62, PT ;  /* 0x00000000003e782f */ /* 0x000fe40003820000 */
[----:B------:R-:W-:Y:S01]  /*8c40*/  MOV R10, UR62 ;  /* 0x0000003e000a7c02 */ /* 0x000fe20008000f00 */
[----:B------:R-:W-:Y:S10]  /*8c50*/  ENDCOLLECTIVE ;  /* 0x000000000000791b */ /* 0x000ff40003800000 */
.L_x_187:
[----:B------:R-:W-:Y:S05]  /*8c60*/  BSYNC B1 ;  /* 0x0000000000017941 */ /* 0x000fea0003800000 */
.L_x_186:
[----:B------:R-:W-:Y:S05]  /*8c70*/  BRA `(.L_x_188) ;  /* 0xffffffd000b87947 */ /* 0x000fea000383ffff */
.L_x_115:
[----:B-1----:R1:W2:Y:S02]  /*8c80*/  SYNCS.PHASECHK.TRANS64.TRYWAIT P1, [R19+URZ+0x1c0], R10 ;  /* 0x0001c00a130075a7 */ /* 0x0022a4000802017f */
[----:B--2---:R-:W-:Y:S05]  /*8c90*/  @!P1 NANOSLEEP.SYNCS 0x989680 ;  /* 0x009896800000995d */ /* 0x004fea0003900000 */
[----:B------:R-:W2:Y:S02]  /*8ca0*/  @!P1 SYNCS.PHASECHK.TRANS64 P1, [R19+URZ+0x1c0], R10 ;  /* 0x0001c00a130095a7 */ /* 0x000ea4000802007f */
[----:B--2---:R-:W-:Y:S05]  /*8cb0*/  @!P1 BRA `(.L_x_115) ;  /* 0xfffffffc00f09947 */ /* 0x004fea000383ffff */
[----:B------:R-:W-:Y:S05]  /*8cc0*/  BRA `(.L_x_189) ;  /* 0xffffffd000ec7947 */ /* 0x000fea000383ffff */
.L_x_124:
[----:B------:R-:W-:Y:S01]  /*8cd0*/  BSSY B0, `(.L_x_190) ;  /* 0x0000006000007945 */ /* 0x000fe20003800000 */
[----:B------:R-:W-:-:S07]  /*8ce0*/  IMAD.MOV.U32 R10, RZ, RZ, -0x1 ;  /* 0xffffffffff0a7424 */ /* 0x000fce00078e00ff */
[----:B------:R-:W-:Y:S05]  /*8cf0*/  WARPSYNC.COLLECTIVE R10, `(.L_x_191) ;  /* 0x000000000a0c7348 */ /* 0x000fea0003c00000 */
[----:B------:R-:W-:Y:S02]  /*8d00*/  ELECT P1, UR62, PT ;  /* 0x00000000003e782f */ /* 0x000fe40003820000 */
[----:B------:R-:W-:Y:S01]  /*8d10*/  MOV R10, UR62 ;  /* 0x0000003e000a7c02 */ /* 0x000fe20008000f00 */
[----:B------:R-:W-:Y:S10]  /*8d20*/  ENDCOLLECTIVE ;  /* 0x000000000000791b */ /* 0x000ff40003800000 */
.L_x_191:
[----:B------:R-:W-:Y:S05]  /*8d30*/  BSYNC B0 ;  /* 0x0000000000007941 */ /* 0x000fea0003800000 */
.L_x_190:
[----:B------:R-:W-:Y:S01]  /*8d40*/  PLOP3.LUT P0, PT, P1, PT, PT, 0x80, 0x0 ;  /* 0x000000000000781c */ /* 0x000fe20000f0f070 */
[----:B------:R-:W-:-:S12]  /*8d50*/  BRA `(.L_x_192) ;  /* 0xffffffdc00447947 */ /* 0x000fd8000383ffff */
.L_x_128:
[----:B0-----:R0:W1:Y:S02]  /*8d60*/  SYNCS.PHASECHK.TRANS64.TRYWAIT P0, [R5+URZ], R2 ;  /* 0x00000002050075a7 */ /* 0x001064000800017f */
[----:B-1----:R-:W-:Y:S05]  /*8d70*/  @!P0 NANOSLEEP.SYNCS 0x989680 ;  /* 0x009896800000895d */ /* 0x002fea0003900000 */
[----:B------:R-:W1:Y:S02]  /*8d80*/  @!P0 SYNCS.PHASECHK.TRANS64 P0, [R5+URZ], R2 ;  /* 0x00000002050085a7 */ /* 0x000e64000800007f */
[----:B-1----:R-:W-:Y:S05]  /*8d90*/  @!P0 BRA `(.L_x_128) ;  /* 0xfffffffc00f08947 */ /* 0x002fea000383ffff */
[----:B------:R-:W-:Y:S05]  /*8da0*/  BRA `(.L_x_193) ;  /* 0xffffffdc00847947 */ /* 0x000fea000383ffff */
.L_x_129:
[----:B0-----:R0:W1:Y:S02]  /*8db0*/  SYNCS.PHASECHK.TRANS64.TRYWAIT P0, [R7+URZ], R4 ;  /* 0x00000004070075a7 */ /* 0x001064000800017f */
[----:B-1----:R-:W-:Y:S05]  /*8dc0*/  @!P0 NANOSLEEP.SYNCS 0x989680 ;  /* 0x009896800000895d */ /* 0x002fea0003900000 */
[----:B------:R-:W1:Y:S02]  /*8dd0*/  @!P0 SYNCS.PHASECHK.TRANS64 P0, [R7+URZ], R4 ;  /* 0x00000004070085a7 */ /* 0x000e64000800007f */
[----:B-1----:R-:W-:Y:S05]  /*8de0*/  @!P0 BRA `(.L_x_129) ;  /* 0xfffffffc00f08947 */ /* 0x002fea000383ffff */
[----:B------:R-:W-:Y:S05]  /*8df0*/  BRA `(.L_x_194) ;  /* 0xffffffdc00947947 */ /* 0x000fea000383ffff */
.L_x_130:
[----:B0-----:R0:W1:Y:S02]  /*8e00*/  SYNCS.PHASECHK.TRANS64.TRYWAIT P0, [R6+URZ], R5 ;  /* 0x00000005060075a7 */ /* 0x001064000800017f */
[----:B-1----:R-:W-:Y:S05]  /*8e10*/  @!P0 NANOSLEEP.SYNCS 0x989680 ;  /* 0x009896800000895d */ /* 0x002fea0003900000 */
[----:B------:R-:W1:Y:S02]  /*8e20*/  @!P0 SYNCS.PHASECHK.TRANS64 P0, [R6+URZ], R5 ;  /* 0x00000005060085a7 */ /* 0x000e64000800007f */
[----:B-1----:R-:W-:Y:S05]  /*8e30*/  @!P0 BRA `(.L_x_130) ;  /* 0xfffffffc00f08947 */ /* 0x002fea000383ffff */
[----:B------:R-:W-:Y:S05]  /*8e40*/  BRA `(.L_x_195) ;  /* 0xffffffdc00a47947 */ /* 0x000fea000383ffff */
.L_x_131:
[----:B0-----:R0:W1:Y:S02]  /*8e50*/  SYNCS.PHASECHK.TRANS64.TRYWAIT P0, [R7+URZ], R4 ;  /* 0x00000004070075a7 */ /* 0x001064000800017f */
[----:B-1----:R-:W-:Y:S05]  /*8e60*/  @!P0 NANOSLEEP.SYNCS 0x989680 ;  /* 0x009896800000895d */ /* 0x002fea0003900000 */
[----:B------:R-:W1:Y:S02]  /*8e70*/  @!P0 SYNCS.PHASECHK.TRANS64 P0, [R7+URZ], R4 ;  /* 0x00000004070085a7 */ /* 0x000e64000800007f */
[----:B-1----:R-:W-:Y:S05]  /*8e80*/  @!P0 BRA `(.L_x_131) ;  /* 0xfffffffc00f08947 */ /* 0x002fea000383ffff */
[----:B------:R-:W-:Y:S05]  /*8e90*/  BRA `(.L_x_196) ;  /* 0xffffffdc00b47947 */ /* 0x000fea000383ffff */
.L_x_132:
[----:B0-----:R0:W1:Y:S02]  /*8ea0*/  SYNCS.PHASECHK.TRANS64.TRYWAIT P0, [R6+URZ], R5 ;  /* 0x00000005060075a7 */ /* 0x001064000800017f */
[----:B-1----:R-:W-:Y:S05]  /*8eb0*/  @!P0 NANOSLEEP.SYNCS 0x989680 ;  /* 0x009896800000895d */ /* 0x002fea0003900000 */
[----:B------:R-:W1:Y:S02]  /*8ec0*/  @!P0 SYNCS.PHASECHK.TRANS64 P0, [R6+URZ], R5 ;  /* 0x00000005060085a7 */ /* 0x000e64000800007f */
[----:B-1----:R-:W-:Y:S05]  /*8ed0*/  @!P0 BRA `(.L_x_132) ;  /* 0xfffffffc00f08947 */ /* 0x002fea000383ffff */
[----:B------:R-:W-:Y:S05]  /*8ee0*/  BRA `(.L_x_197) ;  /* 0xffffffdc00c47947 */ /* 0x000fea000383ffff */
.L_x_133:
[----:B0-----:R0:W1:Y:S02]  /*8ef0*/  SYNCS.PHASECHK.TRANS64.TRYWAIT P0, [R7+URZ], R4 ;  /* 0x00000004070075a7 */ /* 0x001064000800017f */
[----:B-1----:R-:W-:Y:S05]  /*8f00*/  @!P0 NANOSLEEP.SYNCS 0x989680 ;  /* 0x009896800000895d */ /* 0x002fea0003900000 */
[----:B------:R-:W1:Y:S02]  /*8f10*/  @!P0 SYNCS.PHASECHK.TRANS64 P0, [R7+URZ], R4 ;  /* 0x00000004070085a7 */ /* 0x000e64000800007f */
[----:B-1----:R-:W-:Y:S05]  /*8f20*/  @!P0 BRA `(.L_x_133) ;  /* 0xfffffffc00f08947 */ /* 0x002fea000383ffff */
[----:B------:R-:W-:Y:S05]  /*8f30*/  BRA `(.L_x_198) ;  /* 0xffffffdc00d47947 */ /* 0x000fea000383ffff */
.L_x_134:
[----:B0-----:R0:W1:Y:S02]  /*8f40*/  SYNCS.PHASECHK.TRANS64.TRYWAIT P0, [R6+URZ], R5 ;  /* 0x00000005060075a7 */ /* 0x001064000800017f */
[----:B-1----:R-:W-:Y:S05]  /*8f50*/  @!P0 NANOSLEEP.SYNCS 0x989680 ;  /* 0x009896800000895d */ /* 0x002fea0003900000 */
[----:B------:R-:W1:Y:S02]  /*8f60*/  @!P0 SYNCS.PHASECHK.TRANS64 P0, [R6+URZ], R5 ;  /* 0x00000005060085a7 */ /* 0x000e64000800007f */
[----:B-1----:R-:W-:Y:S05]  /*8f70*/  @!P0 BRA `(.L_x_134) ;  /* 0xfffffffc00f08947 */ /* 0x002fea000383ffff */
[----:B------:R-:W-:Y:S05]  /*8f80*/  BRA `(.L_x_199) ;  /* 0xffffffdc00e47947 */ /* 0x000fea000383ffff */
.L_x_135:
[----:B0-----:R0:W1:Y:S02]  /*8f90*/  SYNCS.PHASECHK.TRANS64.TRYWAIT P0, [R7+URZ], R4 ;  /* 0x00000004070075a7 */ /* 0x001064000800017f */
[----:B-1----:R-:W-:Y:S05]  /*8fa0*/  @!P0 NANOSLEEP.SYNCS 0x989680 ;  /* 0x009896800000895d */ /* 0x002fea0003900000 */
[----:B------:R-:W1:Y:S02]  /*8fb0*/  @!P0 SYNCS.PHASECHK.TRANS64 P0, [R7+URZ], R4 ;  /* 0x00000004070085a7 */ /* 0x000e64000800007f */
[----:B-1----:R-:W-:Y:S05]  /*8fc0*/  @!P0 BRA `(.L_x_135) ;  /* 0xfffffffc00f08947 */ /* 0x002fea000383ffff */
[----:B------:R-:W-:Y:S05]  /*8fd0*/  BRA `(.L_x_200) ;  /* 0xffffffdc00f47947 */ /* 0x000fea000383ffff */
.L_x_136:
[----:B0-----:R0:W1:Y:S02]  /*8fe0*/  SYNCS.PHASECHK.TRANS64.TRYWAIT P0, [R6+URZ], R5 ;  /* 0x00000005060075a7 */ /* 0x001064000800017f */
[----:B-1----:R-:W-:Y:S05]  /*8ff0*/  @!P0 NANOSLEEP.SYNCS 0x989680 ;  /* 0x009896800000895d */ /* 0x002fea0003900000 */
[----:B------:R-:W1:Y:S02]  /*9000*/  @!P0 SYNCS.PHASECHK.TRANS64 P0, [R6+URZ], R5 ;  /* 0x00000005060085a7 */ /* 0x000e64000800007f */
[----:B-1----:R-:W-:Y:S05]  /*9010*/  @!P0 BRA `(.L_x_136) ;  /* 0xfffffffc00f08947 */ /* 0x002fea000383ffff */
[----:B------:R-:W-:Y:S05]  /*9020*/  BRA `(.L_x_201) ;  /* 0xffffffe000047947 */ /* 0x000fea000383ffff */
.L_x_137:
[----:B0-----:R0:W1:Y:S02]  /*9030*/  SYNCS.PHASECHK.TRANS64.TRYWAIT P0, [R7+URZ], R4 ;  /* 0x00000004070075a7 */ /* 0x001064000800017f */
[----:B-1----:R-:W-:Y:S05]  /*9040*/  @!P0 NANOSLEEP.SYNCS 0x989680 ;  /* 0x009896800000895d */ /* 0x002fea0003900000 */
[----:B------:R-:W1:Y:S02]  /*9050*/  @!P0 SYNCS.PHASECHK.TRANS64 P0, [R7+URZ], R4 ;  /* 0x00000004070085a7 */ /* 0x000e64000800007f */
[----:B-1----:R-:W-:Y:S05]  /*9060*/  @!P0 BRA `(.L_x_137) ;  /* 0xfffffffc00f08947 */ /* 0x002fea000383ffff */
[----:B------:R-:W-:Y:S05]  /*9070*/  BRA `(.L_x_202) ;  /* 0xffffffe000147947 */ /* 0x000fea000383ffff */
.L_x_138:
[----:B0-----:R0:W1:Y:S02]  /*9080*/  SYNCS.PHASECHK.TRANS64.TRYWAIT P0, [R6+URZ], R5 ;  /* 0x00000005060075a7 */ /* 0x001064000800017f */
[----:B-1----:R-:W-:Y:S05]  /*9090*/  @!P0 NANOSLEEP.SYNCS 0x989680 ;  /* 0x009896800000895d */ /* 0x002fea0003900000 */
[----:B------:R-:W1:Y:S02]  /*90a0*/  @!P0 SYNCS.PHASECHK.TRANS64 P0, [R6+URZ], R5 ;  /* 0x00000005060085a7 */ /* 0x000e64000800007f */
[----:B-1----:R-:W-:Y:S05]  /*90b0*/  @!P0 BRA `(.L_x_138) ;  /* 0xfffffffc00f08947 */ /* 0x002fea000383ffff */
[----:B------:R-:W-:Y:S05]  /*90c0*/  BRA `(.L_x_203) ;  /* 0xffffffe000247947 */ /* 0x000fea000383ffff */
.L_x_139:
[----:B0-----:R0:W1:Y:S02]  /*90d0*/  SYNCS.PHASECHK.TRANS64.TRYWAIT P0, [R7+URZ], R4 ;  /* 0x00000004070075a7 */ /* 0x001064000800017f */
[----:B-1----:R-:W-:Y:S05]  /*90e0*/  @!P0 NANOSLEEP.SYNCS 0x989680 ;  /* 0x009896800000895d */ /* 0x002fea0003900000 */
[----:B------:R-:W1:Y:S02]  /*90f0*/  @!P0 SYNCS.PHASECHK.TRANS64 P0, [R7+URZ], R4 ;  /* 0x00000004070085a7 */ /* 0x000e64000800007f */
[----:B-1----:R-:W-:Y:S05]  /*9100*/  @!P0 BRA `(.L_x_139) ;  /* 0xfffffffc00f08947 */ /* 0x002fea000383ffff */
[----:B------:R-:W-:Y:S05]  /*9110*/  BRA `(.L_x_204) ;  /* 0xffffffe000347947 */ /* 0x000fea000383ffff */
.L_x_140:
[----:B0-----:R0:W1:Y:S02]  /*9120*/  SYNCS.PHASECHK.TRANS64.TRYWAIT P0, [R6+URZ], R5 ;  /* 0x00000005060075a7 */ /* 0x001064000800017f */
[----:B-1----:R-:W-:Y:S05]  /*9130*/  @!P0 NANOSLEEP.SYNCS 0x989680 ;  /* 0x009896800000895d */ /* 0x002fea0003900000 */
[----:B------:R-:W1:Y:S02]  /*9140*/  @!P0 SYNCS.PHASECHK.TRANS64 P0, [R6+URZ], R5 ;  /* 0x00000005060085a7 */ /* 0x000e64000800007f */
[----:B-1----:R-:W-:Y:S05]  /*9150*/  @!P0 BRA `(.L_x_140) ;  /* 0xfffffffc00f08947 */ /* 0x002fea000383ffff */
[----:B------:R-:W-:Y:S05]  /*9160*/  BRA `(.L_x_205) ;  /* 0xffffffe000447947 */ /* 0x000fea000383ffff */
.L_x_141:
[----:B0-----:R0:W1:Y:S02]  /*9170*/  SYNCS.PHASECHK.TRANS64.TRYWAIT P0, [R7+URZ], R4 ;  /* 0x00000004070075a7 */ /* 0x001064000800017f */
[----:B-1----:R-:W-:Y:S05]  /*9180*/  @!P0 NANOSLEEP.SYNCS 0x989680 ;  /* 0x009896800000895d */ /* 0x002fea0003900000 */
[----:B------:R-:W1:Y:S02]  /*9190*/  @!P0 SYNCS.PHASECHK.TRANS64 P0, [R7+URZ], R4 ;  /* 0x00000004070085a7 */ /* 0x000e64000800007f */
[----:B-1----:R-:W-:Y:S05]  /*91a0*/  @!P0 BRA `(.L_x_141) ;  /* 0xfffffffc00f08947 */ /* 0x002fea000383ffff */
[----:B------:R-:W-:Y:S05]  /*91b0*/  BRA `(.L_x_206) ;  /* 0xffffffe000547947 */ /* 0x000fea000383ffff */
.L_x_142:
[----:B0-----:R0:W1:Y:S02]  /*91c0*/  SYNCS.PHASECHK.TRANS64.TRYWAIT P0, [R6+URZ], R5 ;  /* 0x00000005060075a7 */ /* 0x001064000800017f */
[----:B-1----:R-:W-:Y:S05]  /*91d0*/  @!P0 NANOSLEEP.SYNCS 0x989680 ;  /* 0x009896800000895d */ /* 0x002fea0003900000 */
[----:B------:R-:W1:Y:S02]  /*91e0*/  @!P0 SYNCS.PHASECHK.TRANS64 P0, [R6+URZ], R5 ;  /* 0x00000005060085a7 */ /* 0x000e64000800007f */
[----:B-1----:R-:W-:Y:S05]  /*91f0*/  @!P0 BRA `(.L_x_142) ;  /* 0xfffffffc00f08947 */ /* 0x002fea000383ffff */
[----:B------:R-:W-:Y:S05]  /*9200*/  BRA `(.L_x_207) ;  /* 0xffffffe000647947 */ /* 0x000fea000383ffff */
.L_x_143:
[----:B0-----:R0:W1:Y:S02]  /*9210*/  SYNCS.PHASECHK.TRANS64.TRYWAIT P0, [R7+URZ], R4 ;  /* 0x00000004070075a7 */ /* 0x001064000800017f */
[----:B-1----:R-:W-:Y:S05]  /*9220*/  @!P0 NANOSLEEP.SYNCS 0x989680 ;  /* 0x009896800000895d */ /* 0x002fea0003900000 */
[----:B------:R-:W1:Y:S02]  /*9230*/  @!P0 SYNCS.PHASECHK.TRANS64 P0, [R7+URZ], R4 ;  /* 0x00000004070085a7 */ /* 0x000e64000800007f */
[----:B-1----:R-:W-:Y:S05]  /*9240*/  @!P0 BRA `(.L_x_143) ;  /* 0xfffffffc00f08947 */ /* 0x002fea000383ffff */
[----:B------:R-:W-:Y:S05]  /*9250*/  BRA `(.L_x_208) ;  /* 0xffffffe000747947 */ /* 0x000fea000383ffff */
.L_x_144:
[----:B0-----:R0:W1:Y:S02]  /*9260*/  SYNCS.PHASECHK.TRANS64.TRYWAIT P0, [R6+URZ], R5 ;  /* 0x00000005060075a7 */ /* 0x001064000800017f */
[----:B-1----:R-:W-:Y:S05]  /*9270*/  @!P0 NANOSLEEP.SYNCS 0x989680 ;  /* 0x009896800000895d */ /* 0x002fea0003900000 */
[----:B------:R-:W1:Y:S02]  /*9280*/  @!P0 SYNCS.PHASECHK.TRANS64 P0, [R6+URZ], R5 ;  /* 0x00000005060085a7 */ /* 0x000e64000800007f */
[----:B-1----:R-:W-:Y:S05]  /*9290*/  @!P0 BRA `(.L_x_144) ;  /* 0xfffffffc00f08947 */ /* 0x002fea000383ffff */
[----:B------:R-:W-:Y:S05]  /*92a0*/  BRA `(.L_x_209) ;  /* 0xffffffe000847947 */ /* 0x000fea000383ffff */
.L_x_145:
[----:B0-----:R0:W1:Y:S02]  /*92b0*/  SYNCS.PHASECHK.TRANS64.TRYWAIT P0, [R7+URZ], R4 ;  /* 0x00000004070075a7 */ /* 0x001064000800017f */
[----:B-1----:R-:W-:Y:S05]  /*92c0*/  @!P0 NANOSLEEP.SYNCS 0x989680 ;  /* 0x009896800000895d */ /* 0x002fea0003900000 */
[----:B------:R-:W1:Y:S02]  /*92d0*/  @!P0 SYNCS.PHASECHK.TRANS64 P0, [R7+URZ], R4 ;  /* 0x00000004070085a7 */ /* 0x000e64000800007f */
[----:B-1----:R-:W-:Y:S05]  /*92e0*/  @!P0 BRA `(.L_x_145) ;  /* 0xfffffffc00f08947 */ /* 0x002fea000383ffff */
[----:B------:R-:W-:Y:S05]  /*92f0*/  BRA `(.L_x_210) ;  /* 0xffffffe000947947 */ /* 0x000fea000383ffff */
.L_x_146:
[----:B0-----:R0:W1:Y:S02]  /*9300*/  SYNCS.PHASECHK.TRANS64.TRYWAIT P0, [R6+URZ], R5 ;  /* 0x00000005060075a7 */ /* 0x001064000800017f */
[----:B-1----:R-:W-:Y:S05]  /*9310*/  @!P0 NANOSLEEP.SYNCS 0x989680 ;  /* 0x009896800000895d */ /* 0x002fea0003900000 */
[----:B------:R-:W1:Y:S02]  /*9320*/  @!P0 SYNCS.PHASECHK.TRANS64 P0, [R6+URZ], R5 ;  /* 0x00000005060085a7 */ /* 0x000e64000800007f */
[----:B-1----:R-:W-:Y:S05]  /*9330*/  @!P0 BRA `(.L_x_146) ;  /* 0xfffffffc00f08947 */ /* 0x002fea000383ffff */
[----:B------:R-:W-:Y:S05]  /*9340*/  BRA `(.L_x_211) ;  /* 0xffffffe000a47947 */ /* 0x000fea000383ffff */
.L_x_147:
[----:B0-----:R0:W1:Y:S02]  /*9350*/  SYNCS.PHASECHK.TRANS64.TRYWAIT P0, [R7+URZ], R4 ;  /* 0x00000004070075a7 */ /* 0x001064000800017f */
[----:B-1----:R-:W-:Y:S05]  /*9360*/  @!P0 NANOSLEEP.SYNCS 0x989680 ;  /* 0x009896800000895d */ /* 0x002fea0003900000 */
[----:B------:R-:W1:Y:S02]  /*9370*/  @!P0 SYNCS.PHASECHK.TRANS64 P0, [R7+URZ], R4 ;  /* 0x00000004070085a7 */ /* 0x000e64000800007f */
[----:B-1----:R-:W-:Y:S05]  /*9380*/  @!P0 BRA `(.L_x_147) ;  /* 0xfffffffc00f08947 */ /* 0x002fea000383ffff */
[----:B------:R-:W-:Y:S05]  /*9390*/  BRA `(.L_x_212) ;  /* 0xffffffe000b47947 */ /* 0x000fea000383ffff */
.L_x_148:
[----:B0-----:R0:W1:Y:S02]  /*93a0*/  SYNCS.PHASECHK.TRANS64.TRYWAIT P0, [R6+URZ], R5 ;  /* 0x00000005060075a7 */ /* 0x001064000800017f */
[----:B-1----:R-:W-:Y:S05]  /*93b0*/  @!P0 NANOSLEEP.SYNCS 0x989680 ;  /* 0x009896800000895d */ /* 0x002fea0003900000 */
[----:B------:R-:W1:Y:S02]  /*93c0*/  @!P0 SYNCS.PHASECHK.TRANS64 P0, [R6+URZ], R5 ;  /* 0x00000005060085a7 */ /* 0x000e64000800007f */
[----:B-1----:R-:W-:Y:S05]  /*93d0*/  @!P0 BRA `(.L_x_148) ;  /* 0xfffffffc00f08947 */ /* 0x002fea000383ffff */
[----:B------:R-:W-:Y:S05]  /*93e0*/  BRA `(.L_x_213) ;  /* 0xffffffe000c47947 */ /* 0x000fea000383ffff */
.L_x_149:
[----:B0-----:R0:W1:Y:S02]  /*93f0*/  SYNCS.PHASECHK.TRANS64.TRYWAIT P0, [R7+URZ], R4 ;  /* 0x00000004070075a7 */ /* 0x001064000800017f */
[----:B-1----:R-:W-:Y:S05]  /*9400*/  @!P0 NANOSLEEP.SYNCS 0x989680 ;  /* 0x009896800000895d */ /* 0x002fea0003900000 */
[----:B------:R-:W1:Y:S02]  /*9410*/  @!P0 SYNCS.PHASECHK.TRANS64 P0, [R7+URZ], R4 ;  /* 0x00000004070085a7 */ /* 0x000e64000800007f */
[----:B-1----:R-:W-:Y:S05]  /*9420*/  @!P0 BRA `(.L_x_149) ;  /* 0xfffffffc00f08947 */ /* 0x002fea000383ffff */
[----:B------:R-:W-:Y:S05]  /*9430*/  BRA `(.L_x_214) ;  /* 0xffffffe000d47947 */ /* 0x000fea000383ffff */
.L_x_150:
[----:B0-----:R0:W1:Y:S02]  /*9440*/  SYNCS.PHASECHK.TRANS64.TRYWAIT P0, [R6+URZ], R5 ;  /* 0x00000005060075a7 */ /* 0x001064000800017f */
[----:B-1----:R-:W-:Y:S05]  /*9450*/  @!P0 NANOSLEEP.SYNCS 0x989680 ;  /* 0x009896800000895d */ /* 0x002fea0003900000 */
[----:B------:R-:W1:Y:S02]  /*9460*/  @!P0 SYNCS.PHASECHK.TRANS64 P0, [R6+URZ], R5 ;  /* 0x00000005060085a7 */ /* 0x000e64000800007f */
[----:B-1----:R-:W-:Y:S05]  /*9470*/  @!P0 BRA `(.L_x_150) ;  /* 0xfffffffc00f08947 */ /* 0x002fea000383ffff */
[----:B------:R-:W-:Y:S05]  /*9480*/  BRA `(.L_x_215) ;  /* 0xffffffe000e47947 */ /* 0x000fea000383ffff */
.L_x_151:
[----:B0-----:R0:W1:Y:S02]  /*9490*/  SYNCS.PHASECHK.TRANS64.TRYWAIT P0, [R7+URZ], R4 ;  /* 0x00000004070075a7 */ /* 0x001064000800017f */
[----:B-1----:R-:W-:Y:S05]  /*94a0*/  @!P0 NANOSLEEP.SYNCS 0x989680 ;  /* 0x009896800000895d */ /* 0x002fea0003900000 */
[----:B------:R-:W1:Y:S02]  /*94b0*/  @!P0 SYNCS.PHASECHK.TRANS64 P0, [R7+URZ], R4 ;  /* 0x00000004070085a7 */ /* 0x000e64000800007f */
[----:B-1----:R-:W-:Y:S05]  /*94c0*/  @!P0 BRA `(.L_x_151) ;  /* 0xfffffffc00f08947 */ /* 0x002fea000383ffff */
[----:B------:R-:W-:Y:S05]  /*94d0*/  BRA `(.L_x_216) ;  /* 0xffffffe000f47947 */ /* 0x000fea000383ffff */
.L_x_152:
[----:B0-----:R0:W1:Y:S02]  /*94e0*/  SYNCS.PHASECHK.TRANS64.TRYWAIT P0, [R6+URZ], R5 ;  /* 0x00000005060075a7 */ /* 0x001064000800017f */
[----:B-1----:R-:W-:Y:S05]  /*94f0*/  @!P0 NANOSLEEP.SYNCS 0x989680 ;  /* 0x009896800000895d */ /* 0x002fea0003900000 */
[----:B------:R-:W1:Y:S02]  /*9500*/  @!P0 SYNCS.PHASECHK.TRANS64 P0, [R6+URZ], R5 ;  /* 0x00000005060085a7 */ /* 0x000e64000800007f */
[----:B-1----:R-:W-:Y:S05]  /*9510*/  @!P0 BRA `(.L_x_152) ;  /* 0xfffffffc00f08947 */ /* 0x002fea000383ffff */
[----:B------:R-:W-:Y:S05]  /*9520*/  BRA `(.L_x_217) ;  /* 0xffffffe400047947 */ /* 0x000fea000383ffff */
.L_x_153:
[----:B0-----:R0:W1:Y:S02]  /*9530*/  SYNCS.PHASECHK.TRANS64.TRYWAIT P0, [R7+URZ], R4 ;  /* 0x00000004070075a7 */ /* 0x001064000800017f */
[----:B-1----:R-:W-:Y:S05]  /*9540*/  @!P0 NANOSLEEP.SYNCS 0x989680 ;  /* 0x009896800000895d */ /* 0x002fea0003900000 */
[----:B------:R-:W1:Y:S02]  /*9550*/  @!P0 SYNCS.PHASECHK.TRANS64 P0, [R7+URZ], R4 ;  /* 0x00000004070085a7 */ /* 0x000e64000800007f */
[----:B-1----:R-:W-:Y:S05]  /*9560*/  @!P0 BRA `(.L_x_153) ;  /* 0xfffffffc00f08947 */ /* 0x002fea000383ffff */
[----:B------:R-:W-:Y:S05]  /*9570*/  BRA `(.L_x_218) ;  /* 0xffffffe400147947 */ /* 0x000fea000383ffff */
.L_x_154:
[----:B0-----:R0:W1:Y:S02]  /*9580*/  SYNCS.PHASECHK.TRANS64.TRYWAIT P0, [R6+URZ], R5 ;  /* 0x00000005060075a7 */ /* 0x001064000800017f */
[----:B-1----:R-:W-:Y:S05]  /*9590*/  @!P0 NANOSLEEP.SYNCS 0x989680 ;  /* 0x009896800000895d */ /* 0x002fea0003900000 */
[----:B------:R-:W1:Y:S02]  /*95a0*/  @!P0 SYNCS.PHASECHK.TRANS64 P0, [R6+URZ], R5 ;  /* 0x00000005060085a7 */ /* 0x000e64000800007f */
[----:B-1----:R-:W-:Y:S05]  /*95b0*/  @!P0 BRA `(.L_x_154) ;  /* 0xfffffffc00f08947 */ /* 0x002fea000383ffff */
[----:B------:R-:W-:Y:S05]  /*95c0*/  BRA `(.L_x_219) ;  /* 0xffffffe400247947 */ /* 0x000fea000383ffff */
.L_x_155:
[----:B0-----:R0:W1:Y:S02]  /*95d0*/  SYNCS.PHASECHK.TRANS64.TRYWAIT P0, [R7+URZ], R4 ;  /* 0x00000004070075a7 */ /* 0x001064000800017f */
[----:B-1----:R-:W-:Y:S05]  /*95e0*/  @!P0 NANOSLEEP.SYNCS 0x989680 ;  /* 0x009896800000895d */ /* 0x002fea0003900000 */
[----:B------:R-:W1:Y:S02]  /*95f0*/  @!P0 SYNCS.PHASECHK.TRANS64 P0, [R7+URZ], R4 ;  /* 0x00000004070085a7 */ /* 0x000e64000800007f */
[----:B-1----:R-:W-:Y:S05]  /*9600*/  @!P0 BRA `(.L_x_155) ;  /* 0xfffffffc00f08947 */ /* 0x002fea000383ffff */
[----:B------:R-:W-:Y:S05]  /*9610*/  BRA `(.L_x_220) ;  /* 0xffffffe400347947 */ /* 0x000fea000383ffff */
.L_x_156:
[----:B0-----:R0:W1:Y:S02]  /*9620*/  SYNCS.PHASECHK.TRANS64.TRYWAIT P0, [R6+URZ], R5 ;  /* 0x00000005060075a7 */ /* 0x001064000800017f */
[----:B-1----:R-:W-:Y:S05]  /*9630*/  @!P0 NANOSLEEP.SYNCS 0x989680 ;  /* 0x009896800000895d */ /* 0x002fea0003900000 */
[----:B------:R-:W1:Y:S02]  /*9640*/  @!P0 SYNCS.PHASECHK.TRANS64 P0, [R6+URZ], R5 ;  /* 0x00000005060085a7 */ /* 0x000e64000800007f */
[----:B-1----:R-:W-:Y:S05]  /*9650*/  @!P0 BRA `(.L_x_156) ;  /* 0xfffffffc00f08947 */ /* 0x002fea000383ffff */
[----:B------:R-:W-:Y:S05]  /*9660*/  BRA `(.L_x_221) ;  /* 0xffffffe400447947 */ /* 0x000fea000383ffff */
.L_x_157:
[----:B0-----:R0:W1:Y:S02]  /*9670*/  SYNCS.PHASECHK.TRANS64.TRYWAIT P0, [R7+URZ], R4 ;  /* 0x00000004070075a7 */ /* 0x001064000800017f */
[----:B-1----:R-:W-:Y:S05]  /*9680*/  @!P0 NANOSLEEP.SYNCS 0x989680 ;  /* 0x009896800000895d */ /* 0x002fea0003900000 */
[----:B------:R-:W1:Y:S02]  /*9690*/  @!P0 SYNCS.PHASECHK.TRANS64 P0, [R7+URZ], R4 ;  /* 0x00000004070085a7 */ /* 0x000e64000800007f */
[----:B-1----:R-:W-:Y:S05]  /*96a0*/  @!P0 BRA `(.L_x_157) ;  /* 0xfffffffc00f08947 */ /* 0x002fea000383ffff */
[----:B------:R-:W-:Y:S05]  /*96b0*/  BRA `(.L_x_222) ;  /* 0xffffffe400547947 */ /* 0x000fea000383ffff */
.L_x_158:
[----:B0-----:R0:W1:Y:S02]  /*96c0*/  SYNCS.PHASECHK.TRANS64.TRYWAIT P0, [R6+URZ], R5 ;  /* 0x00000005060075a7 */ /* 0x001064000800017f */
[----:B-1----:R-:W-:Y:S05]  /*96d0*/  @!P0 NANOSLEEP.SYNCS 0x989680 ;  /* 0x009896800000895d */ /* 0x002fea0003900000 */
[----:B------:R-:W1:Y:S02]  /*96e0*/  @!P0 SYNCS.PHASECHK.TRANS64 P0, [R6+URZ], R5 ;  /* 0x00000005060085a7 */ /* 0x000e64000800007f */
[----:B-1----:R-:W-:Y:S05]  /*96f0*/  @!P0 BRA `(.L_x_158) ;  /* 0xfffffffc00f08947 */ /* 0x002fea000383ffff */
[----:B------:R-:W-:Y:S05]  /*9700*/  BRA `(.L_x_223) ;  /* 0xffffffe400647947 */ /* 0x000fea000383ffff */
.L_x_159:
[----:B0-----:R0:W1:Y:S02]  /*9710*/  SYNCS.PHASECHK.TRANS64.TRYWAIT P0, [R7+URZ], R4 ;  /* 0x00000004070075a7 */ /* 0x001064000800017f */
[----:B-1----:R-:W-:Y:S05]  /*9720*/  @!P0 NANOSLEEP.SYNCS 0x989680 ;  /* 0x009896800000895d */ /* 0x002fea0003900000 */
[----:B------:R-:W1:Y:S02]  /*9730*/  @!P0 SYNCS.PHASECHK.TRANS64 P0, [R7+URZ], R4 ;  /* 0x00000004070085a7 */ /* 0x000e64000800007f */
[----:B-1----:R-:W-:Y:S05]  /*9740*/  @!P0 BRA `(.L_x_159) ;  /* 0xfffffffc00f08947 */ /* 0x002fea000383ffff */
[----:B------:R-:W-:Y:S05]  /*9750*/  BRA `(.L_x_224) ;  /* 0xffffffe400747947 */ /* 0x000fea000383ffff */
.L_x_160:
[----:B0-----:R0:W1:Y:S02]  /*9760*/  SYNCS.PHASECHK.TRANS64.TRYWAIT P0, [R6+URZ], R5 ;  /* 0x00000005060075a7 */ /* 0x001064000800017f */
[----:B-1----:R-:W-:Y:S05]  /*9770*/  @!P0 NANOSLEEP.SYNCS 0x989680 ;  /* 0x009896800000895d */ /* 0x002fea0003900000 */
[----:B------:R-:W1:Y:S02]  /*9780*/  @!P0 SYNCS.PHASECHK.TRANS64 P0, [R6+URZ], R5 ;  /* 0x00000005060085a7 */ /* 0x000e64000800007f */
[----:B-1----:R-:W-:Y:S05]  /*9790*/  @!P0 BRA `(.L_x_160) ;  /* 0xfffffffc00f08947 */ /* 0x002fea000383ffff */
[----:B------:R-:W-:Y:S05]  /*97a0*/  BRA `(.L_x_225) ;  /* 0xffffffe400847947 */ /* 0x000fea000383ffff */
.L_x_161:
[----:B0-----:R0:W1:Y:S02]  /*97b0*/  SYNCS.PHASECHK.TRANS64.TRYWAIT P0, [R7+URZ], R4 ;  /* 0x00000004070075a7 */ /* 0x001064000800017f */
[----:B-1----:R-:W-:Y:S05]  /*97c0*/  @!P0 NANOSLEEP.SYNCS 0x989680 ;  /* 0x009896800000895d */ /* 0x002fea0003900000 */
[----:B------:R-:W1:Y:S02]  /*97d0*/  @!P0 SYNCS.PHASECHK.TRANS64 P0, [R7+URZ], R4 ;  /* 0x00000004070085a7 */ /* 0x000e64000800007f */
[----:B-1----:R-:W-:Y:S05]  /*97e0*/  @!P0 BRA `(.L_x_161) ;  /* 0xfffffffc00f08947 */ /* 0x002fea000383ffff */
[----:B------:R-:W-:Y:S05]  /*97f0*/  BRA `(.L_x_226) ;  /* 0xffffffe400947947 */ /* 0x000fea000383ffff */
.L_x_162:
[----:B0-----:R0:W1:Y:S02]  /*9800*/  SYNCS.PHASECHK.TRANS64.TRYWAIT P0, [R6+URZ], R5 ;  /* 0x00000005060075a7 */ /* 0x001064000800017f */
[----:B-1----:R-:W-:Y:S05]  /*9810*/  @!P0 NANOSLEEP.SYNCS 0x989680 ;  /* 0x009896800000895d */ /* 0x002fea0003900000 */
[----:B------:R-:W1:Y:S02]  /*9820*/  @!P0 SYNCS.PHASECHK.TRANS64 P0, [R6+URZ], R5 ;  /* 0x00000005060085a7 */ /* 0x000e64000800007f */
[----:B-1----:R-:W-:Y:S05]  /*9830*/  @!P0 BRA `(.L_x_162) ;  /* 0xfffffffc00f08947 */ /* 0x002fea000383ffff */
[----:B------:R-:W-:Y:S05]  /*9840*/  BRA `(.L_x_227) ;  /* 0xffffffe400a47947 */ /* 0x000fea000383ffff */
.L_x_163:
[----:B0-----:R0:W1:Y:S02]  /*9850*/  SYNCS.PHASECHK.TRANS64.TRYWAIT P0, [R7+URZ], R4 ;  /* 0x00000004070075a7 */ /* 0x001064000800017f */
[----:B-1----:R-:W-:Y:S05]  /*9860*/  @!P0 NANOSLEEP.SYNCS 0x989680 ;  /* 0x009896800000895d */ /* 0x002fea0003900000 */
[----:B------:R-:W1:Y:S02]  /*9870*/  @!P0 SYNCS.PHASECHK.TRANS64 P0, [R7+URZ], R4 ;  /* 0x00000004070085a7 */ /* 0x000e64000800007f */
[----:B-1----:R-:W-:Y:S05]  /*9880*/  @!P0 BRA `(.L_x_163) ;  /* 0xfffffffc00f08947 */ /* 0x002fea000383ffff */
[----:B------:R-:W-:Y:S05]  /*9890*/  BRA `(.L_x_228) ;  /* 0xffffffe400b47947 */ /* 0x000fea000383ffff */
.L_x_164:
[----:B0-----:R0:W1:Y:S02]  /*98a0*/  SYNCS.PHASECHK.TRANS64.TRYWAIT P0, [R6+URZ], R5 ;  /* 0x00000005060075a7 */ /* 0x001064000800017f */
[----:B-1----:R-:W-:Y:S05]  /*98b0*/  @!P0 NANOSLEEP.SYNCS 0x989680 ;  /* 0x009896800000895d */ /* 0x002fea0003900000 */
[----:B------:R-:W1:Y:S02]  /*98c0*/  @!P0 SYNCS.PHASECHK.TRANS64 P0, [R6+URZ], R5 ;  /* 0x00000005060085a7 */ /* 0x000e64000800007f */
[----:B-1----:R-:W-:Y:S05]  /*98d0*/  @!P0 BRA `(.L_x_164) ;  /* 0xfffffffc00f08947 */ /* 0x002fea000383ffff */
[----:B------:R-:W-:Y:S05]  /*98e0*/  BRA `(.L_x_229) ;  /* 0xffffffe400c47947 */ /* 0x000fea000383ffff */
.L_x_165:
[----:B0-----:R0:W1:Y:S02]  /*98f0*/  SYNCS.PHASECHK.TRANS64.TRYWAIT P0, [R7+URZ], R4 ;  /* 0x00000004070075a7 */ /* 0x001064000800017f */
[----:B-1----:R-:W-:Y:S05]  /*9900*/  @!P0 NANOSLEEP.SYNCS 0x989680 ;  /* 0x009896800000895d */ /* 0x002fea0003900000 */
[----:B------:R-:W1:Y:S02]  /*9910*/  @!P0 SYNCS.PHASECHK.TRANS64 P0, [R7+URZ], R4 ;  /* 0x00000004070085a7 */ /* 0x000e64000800007f */
[----:B-1----:R-:W-:Y:S05]  /*9920*/  @!P0 BRA `(.L_x_165) ;  /* 0xfffffffc00f08947 */ /* 0x002fea000383ffff */
[----:B------:R-:W-:Y:S05]  /*9930*/  BRA `(.L_x_230) ;  /* 0xffffffe400d47947 */ /* 0x000fea000383ffff */
.L_x_166:
[----:B0-----:R0:W1:Y:S02]  /*9940*/  SYNCS.PHASECHK.TRANS64.TRYWAIT P0, [R6+URZ], R5 ;  /* 0x00000005060075a7 */ /* 0x001064000800017f */
[----:B-1----:R-:W-:Y:S05]  /*9950*/  @!P0 NANOSLEEP.SYNCS 0x989680 ;  /* 0x009896800000895d */ /* 0x002fea0003900000 */
[----:B------:R-:W1:Y:S02]  /*9960*/  @!P0 SYNCS.PHASECHK.TRANS64 P0, [R6+URZ], R5 ;  /* 0x00000005060085a7 */ /* 0x000e64000800007f */
[----:B-1----:R-:W-:Y:S05]  /*9970*/  @!P0 BRA `(.L_x_166) ;  /* 0xfffffffc00f08947 */ /* 0x002fea000383ffff */
[----:B------:R-:W-:Y:S05]  /*9980*/  BRA `(.L_x_231) ;  /* 0xffffffe400e47947 */ /* 0x000fea000383ffff */
.L_x_167:
[----:B0-----:R0:W1:Y:S02]  /*9990*/  SYNCS.PHASECHK.TRANS64.TRYWAIT P0, [R7+URZ], R4 ;  /* 0x00000004070075a7 */ /* 0x001064000800017f */
[----:B-1----:R-:W-:Y:S05]  /*99a0*/  @!P0 NANOSLEEP.SYNCS 0x989680 ;  /* 0x009896800000895d */ /* 0x002fea0003900000 */
[----:B------:R-:W1:Y:S02]  /*99b0*/  @!P0 SYNCS.PHASECHK.TRANS64 P0, [R7+URZ], R4 ;  /* 0x00000004070085a7 */ /* 0x000e64000800007f */
[----:B-1----:R-:W-:Y:S05]  /*99c0*/  @!P0 BRA `(.L_x_167) ;  /* 0xfffffffc00f08947 */ /* 0x002fea000383ffff */
[----:B------:R-:W-:Y:S05]  /*99d0*/  BRA `(.L_x_232) ;  /* 0xffffffe400f47947 */ /* 0x000fea000383ffff */
.L_x_168:
[----:B0-----:R0:W1:Y:S02]  /*99e0*/  SYNCS.PHASECHK.TRANS64.TRYWAIT P0, [R6+URZ], R5 ;  /* 0x00000005060075a7 */ /* 0x001064000800017f */
[----:B-1----:R-:W-:Y:S05]  /*99f0*/  @!P0 NANOSLEEP.SYNCS 0x989680 ;  /* 0x009896800000895d */ /* 0x002fea0003900000 */
[----:B------:R-:W1:Y:S02]  /*9a00*/  @!P0 SYNCS.PHASECHK.TRANS64 P0, [R6+URZ], R5 ;  /* 0x00000005060085a7 */ /* 0x000e64000800007f */
[----:B-1----:R-:W-:Y:S05]  /*9a10*/  @!P0 BRA `(.L_x_168) ;  /* 0xfffffffc00f08947 */ /* 0x002fea000383ffff */
[----:B------:R-:W-:Y:S05]  /*9a20*/  BRA `(.L_x_233) ;  /* 0xffffffe800047947 */ /* 0x000fea000383ffff */
.L_x_169:
[----:B0-----:R0:W1:Y:S02]  /*9a30*/  SYNCS.PHASECHK.TRANS64.TRYWAIT P0, [R7+URZ], R4 ;  /* 0x00000004070075a7 */ /* 0x001064000800017f */
[----:B-1----:R-:W-:Y:S05]  /*9a40*/  @!P0 NANOSLEEP.SYNCS 0x989680 ;  /* 0x009896800000895d */ /* 0x002fea0003900000 */
[----:B------:R-:W1:Y:S02]  /*9a50*/  @!P0 SYNCS.PHASECHK.TRANS64 P0, [R7+URZ], R4 ;  /* 0x00000004070085a7 */ /* 0x000e64000800007f */
[----:B-1----:R-:W-:Y:S05]  /*9a60*/  @!P0 BRA `(.L_x_169) ;  /* 0xfffffffc00f08947 */ /* 0x002fea000383ffff */
[----:B------:R-:W-:Y:S05]  /*9a70*/  BRA `(.L_x_234) ;  /* 0xffffffe800147947 */ /* 0x000fea000383ffff */
.L_x_170:
[----:B0-----:R0:W1:Y:S02]  /*9a80*/  SYNCS.PHASECHK.TRANS64.TRYWAIT P0, [R6+URZ], R5 ;  /* 0x00000005060075a7 */ /* 0x001064000800017f */
[----:B-1----:R-:W-:Y:S05]  /*9a90*/  @!P0 NANOSLEEP.SYNCS 0x989680 ;  /* 0x009896800000895d */ /* 0x002fea0003900000 */
[----:B------:R-:W1:Y:S02]  /*9aa0*/  @!P0 SYNCS.PHASECHK.TRANS64 P0, [R6+URZ], R5 ;  /* 0x00000005060085a7 */ /* 0x000e64000800007f */
[----:B-1----:R-:W-:Y:S05]  /*9ab0*/  @!P0 BRA `(.L_x_170) ;  /* 0xfffffffc00f08947 */ /* 0x002fea000383ffff */
[----:B------:R-:W-:Y:S05]  /*9ac0*/  BRA `(.L_x_235) ;  /* 0xffffffe800247947 */ /* 0x000fea000383ffff */
.L_x_171:
[----:B0-----:R0:W1:Y:S02]  /*9ad0*/  SYNCS.PHASECHK.TRANS64.TRYWAIT P0, [R7+URZ], R4 ;  /* 0x00000004070075a7 */ /* 0x001064000800017f */
[----:B-1----:R-:W-:Y:S05]  /*9ae0*/  @!P0 NANOSLEEP.SYNCS 0x989680 ;  /* 0x009896800000895d */ /* 0x002fea0003900000 */
[----:B------:R-:W1:Y:S02]  /*9af0*/  @!P0 SYNCS.PHASECHK.TRANS64 P0, [R7+URZ], R4 ;  /* 0x00000004070085a7 */ /* 0x000e64000800007f */
[----:B-1----:R-:W-:Y:S05]  /*9b00*/  @!P0 BRA `(.L_x_171) ;  /* 0xfffffffc00f08947 */ /* 0x002fea000383ffff */
[----:B------:R-:W-:Y:S05]  /*9b10*/  BRA `(.L_x_236) ;  /* 0xffffffe800347947 */ /* 0x000fea000383ffff */
.L_x_172:
[----:B0-----:R0:W1:Y:S02]  /*9b20*/  SYNCS.PHASECHK.TRANS64.TRYWAIT P0, [R6+URZ], R5 ;  /* 0x00000005060075a7 */ /* 0x001064000800017f */
[----:B-1----:R-:W-:Y:S05]  /*9b30*/  @!P0 NANOSLEEP.SYNCS 0x989680 ;  /* 0x009896800000895d */ /* 0x002fea0003900000 */
[----:B------:R-:W1:Y:S02]  /*9b40*/  @!P0 SYNCS.PHASECHK.TRANS64 P0, [R6+URZ], R5 ;  /* 0x00000005060085a7 */ /* 0x000e64000800007f */
[----:B-1----:R-:W-:Y:S05]  /*9b50*/  @!P0 BRA `(.L_x_172) ;  /* 0xfffffffc00f08947 */ /* 0x002fea000383ffff */
[----:B------:R-:W-:Y:S05]  /*9b60*/  BRA `(.L_x_237) ;  /* 0xffffffe800447947 */ /* 0x000fea000383ffff */
.L_x_173:
[----:B0-----:R0:W1:Y:S02]  /*9b70*/  SYNCS.PHASECHK.TRANS64.TRYWAIT P0, [R7+URZ], R4 ;  /* 0x00000004070075a7 */ /* 0x001064000800017f */
[----:B-1----:R-:W-:Y:S05]  /*9b80*/  @!P0 NANOSLEEP.SYNCS 0x989680 ;  /* 0x009896800000895d */ /* 0x002fea0003900000 */
[----:B------:R-:W1:Y:S02]  /*9b90*/  @!P0 SYNCS.PHASECHK.TRANS64 P0, [R7+URZ], R4 ;  /* 0x00000004070085a7 */ /* 0x000e64000800007f */
[----:B-1----:R-:W-:Y:S05]  /*9ba0*/  @!P0 BRA `(.L_x_173) ;  /* 0xfffffffc00f08947 */ /* 0x002fea000383ffff */
[----:B------:R-:W-:Y:S05]  /*9bb0*/  BRA `(.L_x_238) ;  /* 0xffffffe800547947 */ /* 0x000fea000383ffff */
.L_x_174:
[----:B0-----:R0:W1:Y:S02]  /*9bc0*/  SYNCS.PHASECHK.TRANS64.TRYWAIT P0, [R6+URZ], R5 ;  /* 0x00000005060075a7 */ /* 0x001064000800017f */
[----:B-1----:R-:W-:Y:S05]  /*9bd0*/  @!P0 NANOSLEEP.SYNCS 0x989680 ;  /* 0x009896800000895d */ /* 0x002fea0003900000 */
[----:B------:R-:W1:Y:S02]  /*9be0*/  @!P0 SYNCS.PHASECHK.TRANS64 P0, [R6+URZ], R5 ;  /* 0x00000005060085a7 */ /* 0x000e64000800007f */
[----:B-1----:R-:W-:Y:S05]  /*9bf0*/  @!P0 BRA `(.L_x_174) ;  /* 0xfffffffc00f08947 */ /* 0x002fea000383ffff */
[----:B------:R-:W-:Y:S05]  /*9c00*/  BRA `(.L_x_239) ;  /* 0xffffffe800647947 */ /* 0x000fea000383ffff */
.L_x_175:
[----:B0-----:R0:W1:Y:S02]  /*9c10*/  SYNCS.PHASECHK.TRANS64.TRYWAIT P0, [R7+URZ], R4 ;  /* 0x00000004070075a7 */ /* 0x001064000800017f */
[----:B-1----:R-:W-:Y:S05]  /*9c20*/  @!P0 NANOSLEEP.SYNCS 0x989680 ;  /* 0x009896800000895d */ /* 0x002fea0003900000 */
[----:B------:R-:W1:Y:S02]  /*9c30*/  @!P0 SYNCS.PHASECHK.TRANS64 P0, [R7+URZ], R4 ;  /* 0x00000004070085a7 */ /* 0x000e64000800007f */
[----:B-1----:R-:W-:Y:S05]  /*9c40*/  @!P0 BRA `(.L_x_175) ;  /* 0xfffffffc00f08947 */ /* 0x002fea000383ffff */
[----:B------:R-:W-:Y:S05]  /*9c50*/  BRA `(.L_x_240) ;  /* 0xffffffe800747947 */ /* 0x000fea000383ffff */
.L_x_176:
[----:B0-----:R0:W1:Y:S02]  /*9c60*/  SYNCS.PHASECHK.TRANS64.TRYWAIT P0, [R6+URZ], R5 ;  /* 0x00000005060075a7 */ /* 0x001064000800017f */
[----:B-1----:R-:W-:Y:S05]  /*9c70*/  @!P0 NANOSLEEP.SYNCS 0x989680 ;  /* 0x009896800000895d */ /* 0x002fea0003900000 */
[----:B------:R-:W1:Y:S02]  /*9c80*/  @!P0 SYNCS.PHASECHK.TRANS64 P0, [R6+URZ], R5 ;  /* 0x00000005060085a7 */ /* 0x000e64000800007f */
[----:B-1----:R-:W-:Y:S05]  /*9c90*/  @!P0 BRA `(.L_x_176) ;  /* 0xfffffffc00f08947 */ /* 0x002fea000383ffff */
[----:B------:R-:W-:Y:S05]  /*9ca0*/  BRA `(.L_x_241) ;  /* 0xffffffe800847947 */ /* 0x000fea000383ffff */
.L_x_177:
[----:B0-----:R0:W1:Y:S02]  /*9cb0*/  SYNCS.PHASECHK.TRANS64.TRYWAIT P0, [R7+URZ], R4 ;  /* 0x00000004070075a7 */ /* 0x001064000800017f */
[----:B-1----:R-:W-:Y:S05]  /*9cc0*/  @!P0 NANOSLEEP.SYNCS 0x989680 ;  /* 0x009896800000895d */ /* 0x002fea0003900000 */
[----:B------:R-:W1:Y:S02]  /*9cd0*/  @!P0 SYNCS.PHASECHK.TRANS64 P0, [R7+URZ], R4 ;  /* 0x00000004070085a7 */ /* 0x000e64000800007f */
[----:B-1----:R-:W-:Y:S05]  /*9ce0*/  @!P0 BRA `(.L_x_177) ;  /* 0xfffffffc00f08947 */ /* 0x002fea000383ffff */
[----:B------:R-:W-:Y:S05]  /*9cf0*/  BRA `(.L_x_242) ;  /* 0xffffffe800947947 */ /* 0x000fea000383ffff */
.L_x_178:
[----:B0-----:R0:W1:Y:S02]  /*9d00*/  SYNCS.PHASECHK.TRANS64.TRYWAIT P0, [R6+URZ], R5 ;  /* 0x00000005060075a7 */ /* 0x001064000800017f */
[----:B-1----:R-:W-:Y:S05]  /*9d10*/  @!P0 NANOSLEEP.SYNCS 0x989680 ;  /* 0x009896800000895d */ /* 0x002fea0003900000 */
[----:B------:R-:W1:Y:S02]  /*9d20*/  @!P0 SYNCS.PHASECHK.TRANS64 P0, [R6+URZ], R5 ;  /* 0x00000005060085a7 */ /* 0x000e64000800007f */
[----:B-1----:R-:W-:Y:S05]  /*9d30*/  @!P0 BRA `(.L_x_178) ;  /* 0xfffffffc00f08947 */ /* 0x002fea000383ffff */
[----:B------:R-:W-:Y:S05]  /*9d40*/  BRA `(.L_x_243) ;  /* 0xffffffe800a47947 */ /* 0x000fea000383ffff */
.L_x_179:
[----:B0-----:R0:W1:Y:S02]  /*9d50*/  SYNCS.PHASECHK.TRANS64.TRYWAIT P0, [R7+URZ], R4 ;  /* 0x00000004070075a7 */ /* 0x001064000800017f */
[----:B-1----:R-:W-:Y:S05]  /*9d60*/  @!P0 NANOSLEEP.SYNCS 0x989680 ;  /* 0x009896800000895d */ /* 0x002fea0003900000 */
[----:B------:R-:W1:Y:S02]  /*9d70*/  @!P0 SYNCS.PHASECHK.TRANS64 P0, [R7+URZ], R4 ;  /* 0x00000004070085a7 */ /* 0x000e64000800007f */
[----:B-1----:R-:W-:Y:S05]  /*9d80*/  @!P0 BRA `(.L_x_179) ;  /* 0xfffffffc00f08947 */ /* 0x002fea000383ffff */
[----:B------:R-:W-:Y:S05]  /*9d90*/  BRA `(.L_x_244) ;  /* 0xffffffe800b47947 */ /* 0x000fea000383ffff */
.L_x_180:
[----:B0-----:R0:W1:Y:S02]  /*9da0*/  SYNCS.PHASECHK.TRANS64.TRYWAIT P0, [R6+URZ], R5 ;  /* 0x00000005060075a7 */ /* 0x001064000800017f */
[----:B-1----:R-:W-:Y:S05]  /*9db0*/  @!P0 NANOSLEEP.SYNCS 0x989680 ;  /* 0x009896800000895d */ /* 0x002fea0003900000 */
[----:B------:R-:W1:Y:S02]  /*9dc0*/  @!P0 SYNCS.PHASECHK.TRANS64 P0, [R6+URZ], R5 ;  /* 0x00000005060085a7 */ /* 0x000e64000800007f */
[----:B-1----:R-:W-:Y:S05]  /*9dd0*/  @!P0 BRA `(.L_x_180) ;  /* 0xfffffffc00f08947 */ /* 0x002fea000383ffff */
[----:B------:R-:W-:Y:S05]  /*9de0*/  BRA `(.L_x_245) ;  /* 0xffffffe800c47947 */ /* 0x000fea000383ffff */
.L_x_181:
[----:B0-----:R0:W1:Y:S02]  /*9df0*/  SYNCS.PHASECHK.TRANS64.TRYWAIT P0, [R7+URZ], R4 ;  /* 0x00000004070075a7 */ /* 0x001064000800017f */
[----:B-1----:R-:W-:Y:S05]  /*9e00*/  @!P0 NANOSLEEP.SYNCS 0x989680 ;  /* 0x009896800000895d */ /* 0x002fea0003900000 */
[----:B------:R-:W1:Y:S02]  /*9e10*/  @!P0 SYNCS.PHASECHK.TRANS64 P0, [R7+URZ], R4 ;  /* 0x00000004070085a7 */ /* 0x000e64000800007f */
[----:B-1----:R-:W-:Y:S05]  /*9e20*/  @!P0 BRA `(.L_x_181) ;  /* 0xfffffffc00f08947 */ /* 0x002fea000383ffff */
[----:B------:R-:W-:Y:S05]  /*9e30*/  BRA `(.L_x_246) ;  /* 0xffffffe800d47947 */ /* 0x000fea000383ffff */
.L_x_182:
[----:B-1----:R1:W2:Y:S02]  /*9e40*/  SYNCS.PHASECHK.TRANS64.TRYWAIT P0, [R6+URZ], R5 ;  /* 0x00000005060075a7 */ /* 0x0022a4000800017f */
[----:B--2---:R-:W-:Y:S05]  /*9e50*/  @!P0 NANOSLEEP.SYNCS 0x989680 ;  /* 0x009896800000895d */ /* 0x004fea0003900000 */
[----:B------:R-:W2:Y:S02]  /*9e60*/  @!P0 SYNCS.PHASECHK.TRANS64 P0, [R6+URZ], R5 ;  /* 0x00000005060085a7 */ /* 0x000ea4000800007f */
[----:B--2---:R-:W-:Y:S05]  /*9e70*/  @!P0 BRA `(.L_x_182) ;  /* 0xfffffffc00f08947 */ /* 0x004fea000383ffff */
[----:B------:R-:W-:Y:S05]  /*9e80*/  BRA `(.L_x_247) ;  /* 0xffffffe800dc7947 */ /* 0x000fea000383ffff */
.L_x_248:
[----:B------:R-:W-:-:S00]  /*9e90*/  BRA `(.L_x_248) ;  /* 0xfffffffc00fc7947 */ /* 0x000fc0000383ffff */
[----:B------:R-:W-:-:S00]  /*9ea0*/  NOP ;  /* 0x0000000000007918 */ /* 0x000fc00000000000 */
        /* <DEDUP_REMOVED lines=13> */
.L_x_249:


//--------------------- .nv.shared._ZN7cutlass13device_kernelINS_4gemm6kernel13GemmUniversalIN4cute5tupleIJiiiiEEENS1_10collective13CollectiveMmaINS1_37MainloopSm90TmaGmmaWarpSpecializedFP8ILi56ENS5_IJNS4_1CILi8EEENSA_ILi1EEESC_EEENS1_32KernelTmaWarpSpecializedPingpongEEENS5_IJNSA_ILi64EEESG_NSA_ILi32EEEEEENS_12float_e4m3_tENS5_IJlSC_lEEESJ_SK_NS4_8TiledMMAINS4_8MMA_AtomIJNS4_4SM904GMMA30MMA_64x64x32_F32E4M3E4M3_SS_TNILNSO_7ScaleInE1ELSQ_1EEEEEENS4_6LayoutINS5_IJSC_SC_SC_EEENS5_IJNSA_ILi0EEESV_SV_EEEEENS5_IJNS4_10UnderscoreESY_SY_EEEEENS4_13SM90_TMA_LOADENS4_14ComposedLayoutINS4_7SwizzleILi1ELi4ELi3EEENS4_18smem_ptr_flag_bitsILi8EEENST_INS5_IJSB_SH_EEENS5_IJSH_SC_EEEEEEEvNS4_8identityENS4_23SM90_TMA_LOAD_MULTICASTES1A_vS1B_EENS_8epilogue10collective6detail29Sm90TmaWarpSpecializedAdapterINS1F_15DefaultEpilogueISJ_SK_SK_NS1E_6thread17LinearCombinationISJ_Li1EffLNS1J_9ScaleType4KindE0ELNS_15FloatRoundStyleE2ESJ_EENS1_15EpilogueDefaultEEEEEvvEEEEvNT_6ParamsE --------------------------
	.section	.nv.shared._ZN7cutlass13device_kernelINS_4gemm6kernel13GemmUniversalIN4cute5tupleIJiiiiEEENS1_10collective13CollectiveMmaINS1_37MainloopSm90TmaGmmaWarpSpecializedFP8ILi56ENS5_IJNS4_1CILi8EEENSA_ILi1EEESC_EEENS1_32KernelTmaWarpSpecializedPingpongEEENS5_IJNSA_ILi64EEESG_NSA_ILi32EEEEEENS_12float_e4m3_tENS5_IJlSC_lEEESJ_SK_NS4_8TiledMMAINS4_8MMA_AtomIJNS4_4SM904GMMA30MMA_64x64x32_F32E4M3E4M3_SS_TNILNSO_7ScaleInE1ELSQ_1EEEEEENS4_6LayoutINS5_IJSC_SC_SC_EEENS5_IJNSA_ILi0EEESV_SV_EEEEENS5_IJNS4_10UnderscoreESY_SY_EEEEENS4_13SM90_TMA_LOADENS4_14ComposedLayoutINS4_7SwizzleILi1ELi4ELi3EEENS4_18smem_ptr_flag_bitsILi8EEENST_INS5_IJSB_SH_EEENS5_IJSH_SC_EEEEEEEvNS4_8identityENS4_23SM90_TMA_LOAD_MULTICASTES1A_vS1B_EENS_8epilogue10collective6detail29Sm90TmaWarpSpecializedAdapterINS1F_15DefaultEpilogueISJ_SK_SK_NS1E_6thread17LinearCombinationISJ_Li1EffLNS1J_9ScaleType4KindE0ELNS_15FloatRoundStyleE2ESJ_EENS1_15EpilogueDefaultEEEEEvvEEEEvNT_6ParamsE,"aw",@nobits
	.sectionflags	@""
	.align	16
	.zero		1024


//--------------------- .nv.shared.reserved.0     --------------------------
	.section	.nv.shared.reserved.0,"aw",@nobits
	.weak		__nv_reservedSMEM_offset_0_alias
	.size		__nv_reservedSMEM_offset_0_alias, 0, 0
	.other		__nv_reservedSMEM_offset_0_alias,@"STO_CUDA_RESERVED_SHARED STV_DEFAULT"
__nv_reservedSMEM_offset_0_alias:
	.zero		0


//--------------------- .nv.global                --------------------------
	.section	.nv.global,"aw",@nobits
.nv.global:
	.type		_ZN40_INTERNAL_113ae11f_4_k_cu_45e66a46_202704cute1_E,@object
	.size		_ZN40_INTERNAL_113ae11f_4_k_cu_45e66a46_202704cute1_E,(_ZN40_INTERNAL_113ae11f_4_k_cu_45e66a46_202704cuda3std3__45__cpo6cbeginE - _ZN40_INTERNAL_113ae11f_4_k_cu_45e66a46_202704cute1_E)
_ZN40_INTERNAL_113ae11f_4_k_cu_45e66a46_202704cute1_E:
	.zero		1
	.type		_ZN40_INTERNAL_113ae11f_4_k_cu_45e66a46_202704cuda3std3__45__cpo6cbeginE,@object
	.size		_ZN40_INTERNAL_113ae11f_4_k_cu_45e66a46_202704cuda3std3__45__cpo6cbeginE,(_ZN40_INTERNAL_113ae11f_4_k_cu_45e66a46_202704cuda3std3__48in_placeE - _ZN40_INTERNAL_113ae11f_4_k_cu_45e66a46_202704cuda3std3__45__cpo6cbeginE)
_ZN40_INTERNAL_113ae11f_4_k_cu_45e66a46_202704cuda3std3__45__cpo6cbeginE:
	.zero		1
	.type		_ZN40_INTERNAL_113ae11f_4_k_cu_45e66a46_202704cuda3std3__48in_placeE,@object
	.size		_ZN40_INTERNAL_113ae11f_4_k_cu_45e66a46_202704cuda3std3__48in_placeE,(_ZN40_INTERNAL_113ae11f_4_k_cu_45e66a46_202704cuda3std6ranges3__45__cpo9iter_moveE - _ZN40_INTERNAL_113ae11f_4_k_cu_45e66a46_202704cuda3std3__48in_placeE)
_ZN40_INTERNAL_113ae11f_4_k_cu_45e66a46_202704cuda3std3__48in_placeE:
	.zero		1
	.type		_ZN40_INTERNAL_113ae11f_4_k_cu_45e66a46_202704cuda3std6ranges3__45__cpo9iter_moveE,@object
	.size		_ZN40_INTERNAL_113ae11f_4_k_cu_45e66a46_202704cuda3std6ranges3__45__cpo9iter_moveE,(_ZN40_INTERNAL_113ae11f_4_k_cu_45e66a46_202704cuda3std3__45__cpo5beginE - _ZN40_INTERNAL_113ae11f_4_k_cu_45e66a46_202704cuda3std6ranges3__45__cpo9iter_moveE)
_ZN40_INTERNAL_113ae11f_4_k_cu_45e66a46_202704cuda3std6ranges3__45__cpo9iter_moveE:
	.zero		1
	.type		_ZN40_INTERNAL_113ae11f_4_k_cu_45e66a46_202704cuda3std3__45__cpo5beginE,@object
	.size		_ZN40_INTERNAL_113ae11f_4_k_cu_45e66a46_202704cuda3std3__45__cpo5beginE,(_ZN40_INTERNAL_113ae11f_4_k_cu_45e66a46_202704cuda3std3__442_GLOBAL__N__113ae11f_4_k_cu_45e66a46_202706ignoreE - _ZN40_INTERNAL_113ae11f_4_k_cu_45e66a46_202704cuda3std3__45__cpo5beginE)
_ZN40_INTERNAL_113ae11f_4_k_cu_45e66a46_202704cuda3std3__45__cpo5beginE:
	.zero		1
	.type		_ZN40_INTERNAL_113ae11f_4_k_cu_45e66a46_202704cuda3std3__442_GLOBAL__N__113ae11f_4_k_cu_45e66a46_202706ignoreE,@object
	.size		_ZN40_INTERNAL_113ae11f_4_k_cu_45e66a46_202704cuda3std3__442_GLOBAL__N__113ae11f_4_k_cu_45e66a46_202706ignoreE,(_ZN40_INTERNAL_113ae11f_4_k_cu_45e66a46_202704cute7productE - _ZN40_INTERNAL_113ae11f_4_k_cu_45e66a46_202704cuda3std3__442_GLOBAL__N__113ae11f_4_k_cu_45e66a46_202706ignoreE)
_ZN40_INTERNAL_113ae11f_4_k_cu_45e66a46_202704cuda3std3__442_GLOBAL__N__113ae11f_4_k_cu_45e66a46_202706ignoreE:
	.zero		1
	.type		_ZN40_INTERNAL_113ae11f_4_k_cu_45e66a46_202704cute7productE,@object
	.size		_ZN40_INTERNAL_113ae11f_4_k_cu_45e66a46_202704cute7productE,(_ZN40_INTERNAL_113ae11f_4_k_cu_45e66a46_202704cuda3std3__45__cpo3endE - _ZN40_INTERNAL_113ae11f_4_k_cu_45e66a46_202704cute7productE)
_ZN40_INTERNAL_113ae11f_4_k_cu_45e66a46_202704cute7productE:
	.zero		1
	.type		_ZN40_INTERNAL_113ae11f_4_k_cu_45e66a46_202704cuda3std3__45__cpo3endE,@object
	.size		_ZN40_INTERNAL_113ae11f_4_k_cu_45e66a46_202704cuda3std3__45__cpo3endE,(_ZN40_INTERNAL_113ae11f_4_k_cu_45e66a46_202704cuda3std3__419piecewise_constructE - _ZN40_INTERNAL_113ae11f_4_k_cu_45e66a46_202704cuda3std3__45__cpo3endE)
_ZN40_INTERNAL_113ae11f_4_k_cu_45e66a46_202704cuda3std3__45__cpo3endE:
	.zero		1
	.type		_ZN40_INTERNAL_113ae11f_4_k_cu_45e66a46_202704cuda3std3__419piecewise_constructE,@object
	.size		_ZN40_INTERNAL_113ae11f_4_k_cu_45e66a46_202704cuda3std3__419piecewise_constructE,(_ZN40_INTERNAL_113ae11f_4_k_cu_45e66a46_202704cuda3std3__45__cpo4cendE - _ZN40_INTERNAL_113ae11f_4_k_cu_45e66a46_202704cuda3std3__419piecewise_constructE)
_ZN40_INTERNAL_113ae11f_4_k_cu_45e66a46_202704cuda3std3__419piecewise_constructE:
	.zero		1
	.type		_ZN40_INTERNAL_113ae11f_4_k_cu_45e66a46_202704cuda3std3__45__cpo4cendE,@object
	.size		_ZN40_INTERNAL_113ae11f_4_k_cu_45e66a46_202704cuda3std3__45__cpo4cendE,(_ZN40_INTERNAL_113ae11f_4_k_cu_45e66a46_202704cuda3std6ranges3__45__cpo4swapE - _ZN40_INTERNAL_113ae11f_4_k_cu_45e66a46_202704cuda3std3__45__cpo4cendE)
_ZN40_INTERNAL_113ae11f_4_k_cu_45e66a46_202704cuda3std3__45__cpo4cendE:
	.zero		1
	.type		_ZN40_INTERNAL_113ae11f_4_k_cu_45e66a46_202704cuda3std6ranges3__45__cpo4swapE,@object
	.size		_ZN40_INTERNAL_113ae11f_4_k_cu_45e66a46_202704cuda3std6ranges3__45__cpo4swapE,(.L_7 - _ZN40_INTERNAL_113ae11f_4_k_cu_45e66a46_202704cuda3std6ranges3__45__cpo4swapE)
_ZN40_INTERNAL_113ae11f_4_k_cu_45e66a46_202704cuda3std6ranges3__45__cpo4swapE:
	.zero		1
.L_7:


//--------------------- .nv.constant0._ZN7cutlass13device_kernelINS_4gemm6kernel13GemmUniversalIN4cute5tupleIJiiiiEEENS1_10collective13CollectiveMmaINS1_37MainloopSm90TmaGmmaWarpSpecializedFP8ILi56ENS5_IJNS4_1CILi8EEENSA_ILi1EEESC_EEENS1_32KernelTmaWarpSpecializedPingpongEEENS5_IJNSA_ILi64EEESG_NSA_ILi32EEEEEENS_12float_e4m3_tENS5_IJlSC_lEEESJ_SK_NS4_8TiledMMAINS4_8MMA_AtomIJNS4_4SM904GMMA30MMA_64x64x32_F32E4M3E4M3_SS_TNILNSO_7ScaleInE1ELSQ_1EEEEEENS4_6LayoutINS5_IJSC_SC_SC_EEENS5_IJNSA_ILi0EEESV_SV_EEEEENS5_IJNS4_10UnderscoreESY_SY_EEEEENS4_13SM90_TMA_LOADENS4_14ComposedLayoutINS4_7SwizzleILi1ELi4ELi3EEENS4_18smem_ptr_flag_bitsILi8EEENST_INS5_IJSB_SH_EEENS5_IJSH_SC_EEEEEEEvNS4_8identityENS4_23SM90_TMA_LOAD_MULTICASTES1A_vS1B_EENS_8epilogue10collective6detail29Sm90TmaWarpSpecializedAdapterINS1F_15DefaultEpilogueISJ_SK_SK_NS1E_6thread17LinearCombinationISJ_Li1EffLNS1J_9ScaleType4KindE0ELNS_15FloatRoundStyleE2ESJ_EENS1_15EpilogueDefaultEEEEEvvEEEEvNT_6ParamsE --------------------------
	.section	.nv.constant0._ZN7cutlass13device_kernelINS_4gemm6kernel13GemmUniversalIN4cute5tupleIJiiiiEEENS1_10collective13CollectiveMmaINS1_37MainloopSm90TmaGmmaWarpSpecializedFP8ILi56ENS5_IJNS4_1CILi8EEENSA_ILi1EEESC_EEENS1_32KernelTmaWarpSpecializedPingpongEEENS5_IJNSA_ILi64EEESG_NSA_ILi32EEEEEENS_12float_e4m3_tENS5_IJlSC_lEEESJ_SK_NS4_8TiledMMAINS4_8MMA_AtomIJNS4_4SM904GMMA30MMA_64x64x32_F32E4M3E4M3_SS_TNILNSO_7ScaleInE1ELSQ_1EEEEEENS4_6LayoutINS5_IJSC_SC_SC_EEENS5_IJNSA_ILi0EEESV_SV_EEEEENS5_IJNS4_10UnderscoreESY_SY_EEEEENS4_13SM90_TMA_LOADENS4_14ComposedLayoutINS4_7SwizzleILi1ELi4ELi3EEENS4_18smem_ptr_flag_bitsILi8EEENST_INS5_IJSB_SH_EEENS5_IJSH_SC_EEEEEEEvNS4_8identityENS4_23SM90_TMA_LOAD_MULTICASTES1A_vS1B_EENS_8epilogue10collective6detail29Sm90TmaWarpSpecializedAdapterINS1F_15DefaultEpilogueISJ_SK_SK_NS1E_6thread17LinearCombinationISJ_Li1EffLNS1J_9ScaleType4KindE0ELNS_15FloatRoundStyleE2ESJ_EENS1_15EpilogueDefaultEEEEEvvEEEEvNT_6ParamsE,"a",@progbits
	.sectionflags	@""
	.align	4
.nv.constant0._ZN7cutlass13device_kernelINS_4gemm6kernel13GemmUniversalIN4cute5tupleIJiiiiEEENS1_10collective13CollectiveMmaINS1_37MainloopSm90TmaGmmaWarpSpecializedFP8ILi56ENS5_IJNS4_1CILi8EEENSA_ILi1EEESC_EEENS1_32KernelTmaWarpSpecializedPingpongEEENS5_IJNSA_ILi64EEESG_NSA_ILi32EEEEEENS_12float_e4m3_tENS5_IJlSC_lEEESJ_SK_NS4_8TiledMMAINS4_8MMA_AtomIJNS4_4SM904GMMA30MMA_64x64x32_F32E4M3E4M3_SS_TNILNSO_7ScaleInE1ELSQ_1EEEEEENS4_6LayoutINS5_IJSC_SC_SC_EEENS5_IJNSA_ILi0EEESV_SV_EEEEENS5_IJNS4_10UnderscoreESY_SY_EEEEENS4_13SM90_TMA_LOADENS4_14ComposedLayoutINS4_7SwizzleILi1ELi4ELi3EEENS4_18smem_ptr_flag_bitsILi8EEENST_INS5_IJSB_SH_EEENS5_IJSH_SC_EEEEEEEvNS4_8identityENS4_23SM90_TMA_LOAD_MULTICASTES1A_vS1B_EENS_8epilogue10collective6detail29Sm90TmaWarpSpecializedAdapterINS1F_15DefaultEpilogueISJ_SK_SK_NS1E_6thread17LinearCombinationISJ_Li1EffLNS1J_9ScaleType4KindE0ELNS_15FloatRoundStyleE2ESJ_EENS1_15EpilogueDefaultEEEEEvvEEEEvNT_6ParamsE:
	.zero		1664


//--------------------- SYMBOLS --------------------------

	.type		.nv.reservedSmem.offset0,@object
	.size		.nv.reservedSmem.offset0,0x4
